//
// Generated by NVIDIA NVVM Compiler
//
// Compiler Build ID: CL-36424714
// Cuda compilation tools, release 13.0, V13.0.88
// Based on NVVM 20.0.0
//

.version 9.0
.target sm_100
.address_size 64

	// .globl	_Z8allInOnePKdS0_PdmS1_mimmPi
.global .align 1 .b8 _ZN34_INTERNAL_1c556d9c_4_k_cu_a36914134cuda3std3__45__cpo5beginE[1];
.global .align 1 .b8 _ZN34_INTERNAL_1c556d9c_4_k_cu_a36914134cuda3std3__45__cpo3endE[1];
.global .align 1 .b8 _ZN34_INTERNAL_1c556d9c_4_k_cu_a36914134cuda3std3__45__cpo6cbeginE[1];
.global .align 1 .b8 _ZN34_INTERNAL_1c556d9c_4_k_cu_a36914134cuda3std3__45__cpo4cendE[1];
.global .align 1 .b8 _ZN34_INTERNAL_1c556d9c_4_k_cu_a36914134cuda3std3__45__cpo6rbeginE[1];
.global .align 1 .b8 _ZN34_INTERNAL_1c556d9c_4_k_cu_a36914134cuda3std3__45__cpo4rendE[1];
.global .align 1 .b8 _ZN34_INTERNAL_1c556d9c_4_k_cu_a36914134cuda3std3__45__cpo7crbeginE[1];
.global .align 1 .b8 _ZN34_INTERNAL_1c556d9c_4_k_cu_a36914134cuda3std3__45__cpo5crendE[1];
.global .align 1 .b8 _ZN34_INTERNAL_1c556d9c_4_k_cu_a36914134cuda3std3__436_GLOBAL__N__1c556d9c_4_k_cu_a36914136ignoreE[1];
.global .align 1 .b8 _ZN34_INTERNAL_1c556d9c_4_k_cu_a36914134cuda3std3__419piecewise_constructE[1];
.global .align 1 .b8 _ZN34_INTERNAL_1c556d9c_4_k_cu_a36914134cuda3std3__48in_placeE[1];
.global .align 1 .b8 _ZN34_INTERNAL_1c556d9c_4_k_cu_a36914134cuda3std3__420unreachable_sentinelE[1];
.global .align 1 .b8 _ZN34_INTERNAL_1c556d9c_4_k_cu_a36914134cuda3std3__47nulloptE[1];
.global .align 1 .b8 _ZN34_INTERNAL_1c556d9c_4_k_cu_a36914134cuda3std3__48unexpectE[1];
.global .align 1 .b8 _ZN34_INTERNAL_1c556d9c_4_k_cu_a36914134cuda3std6ranges3__45__cpo4swapE[1];
.global .align 1 .b8 _ZN34_INTERNAL_1c556d9c_4_k_cu_a36914134cuda3std6ranges3__45__cpo9iter_moveE[1];
.global .align 1 .b8 _ZN34_INTERNAL_1c556d9c_4_k_cu_a36914134cuda3std6ranges3__45__cpo5beginE[1];
.global .align 1 .b8 _ZN34_INTERNAL_1c556d9c_4_k_cu_a36914134cuda3std6ranges3__45__cpo3endE[1];
.global .align 1 .b8 _ZN34_INTERNAL_1c556d9c_4_k_cu_a36914134cuda3std6ranges3__45__cpo6cbeginE[1];
.global .align 1 .b8 _ZN34_INTERNAL_1c556d9c_4_k_cu_a36914134cuda3std6ranges3__45__cpo4cendE[1];
.global .align 1 .b8 _ZN34_INTERNAL_1c556d9c_4_k_cu_a36914134cuda3std6ranges3__45__cpo7advanceE[1];
.global .align 1 .b8 _ZN34_INTERNAL_1c556d9c_4_k_cu_a36914134cuda3std6ranges3__45__cpo9iter_swapE[1];
.global .align 1 .b8 _ZN34_INTERNAL_1c556d9c_4_k_cu_a36914134cuda3std6ranges3__45__cpo4nextE[1];
.global .align 1 .b8 _ZN34_INTERNAL_1c556d9c_4_k_cu_a36914134cuda3std6ranges3__45__cpo4prevE[1];
.global .align 1 .b8 _ZN34_INTERNAL_1c556d9c_4_k_cu_a36914134cuda3std6ranges3__45__cpo4dataE[1];
.global .align 1 .b8 _ZN34_INTERNAL_1c556d9c_4_k_cu_a36914134cuda3std6ranges3__45__cpo5cdataE[1];
.global .align 1 .b8 _ZN34_INTERNAL_1c556d9c_4_k_cu_a36914134cuda3std6ranges3__45__cpo4sizeE[1];
.global .align 1 .b8 _ZN34_INTERNAL_1c556d9c_4_k_cu_a36914134cuda3std6ranges3__45__cpo5ssizeE[1];
.global .align 1 .b8 _ZN34_INTERNAL_1c556d9c_4_k_cu_a36914134cuda3std6ranges3__45__cpo8distanceE[1];
.global .align 1 .b8 _ZN34_INTERNAL_1c556d9c_4_k_cu_a36914136thrust24THRUST_300001_SM_1000_NS8cuda_cub3parE[1];
.global .align 1 .b8 _ZN34_INTERNAL_1c556d9c_4_k_cu_a36914136thrust24THRUST_300001_SM_1000_NS8cuda_cub10par_nosyncE[1];
.global .align 1 .b8 _ZN34_INTERNAL_1c556d9c_4_k_cu_a36914136thrust24THRUST_300001_SM_1000_NS6system6detail10sequential3seqE[1];
.global .align 1 .b8 _ZN34_INTERNAL_1c556d9c_4_k_cu_a36914136thrust24THRUST_300001_SM_1000_NS12placeholders2_1E[1];
.global .align 1 .b8 _ZN34_INTERNAL_1c556d9c_4_k_cu_a36914136thrust24THRUST_300001_SM_1000_NS12placeholders2_2E[1];
.global .align 1 .b8 _ZN34_INTERNAL_1c556d9c_4_k_cu_a36914136thrust24THRUST_300001_SM_1000_NS12placeholders2_3E[1];
.global .align 1 .b8 _ZN34_INTERNAL_1c556d9c_4_k_cu_a36914136thrust24THRUST_300001_SM_1000_NS12placeholders2_4E[1];
.global .align 1 .b8 _ZN34_INTERNAL_1c556d9c_4_k_cu_a36914136thrust24THRUST_300001_SM_1000_NS12placeholders2_5E[1];
.global .align 1 .b8 _ZN34_INTERNAL_1c556d9c_4_k_cu_a36914136thrust24THRUST_300001_SM_1000_NS12placeholders2_6E[1];
.global .align 1 .b8 _ZN34_INTERNAL_1c556d9c_4_k_cu_a36914136thrust24THRUST_300001_SM_1000_NS12placeholders2_7E[1];
.global .align 1 .b8 _ZN34_INTERNAL_1c556d9c_4_k_cu_a36914136thrust24THRUST_300001_SM_1000_NS12placeholders2_8E[1];
.global .align 1 .b8 _ZN34_INTERNAL_1c556d9c_4_k_cu_a36914136thrust24THRUST_300001_SM_1000_NS12placeholders2_9E[1];
.global .align 1 .b8 _ZN34_INTERNAL_1c556d9c_4_k_cu_a36914136thrust24THRUST_300001_SM_1000_NS12placeholders3_10E[1];
.global .align 1 .b8 _ZN34_INTERNAL_1c556d9c_4_k_cu_a36914136thrust24THRUST_300001_SM_1000_NS3seqE[1];

.visible .entry _Z8allInOnePKdS0_PdmS1_mimmPi(
	.param .u64 .ptr .align 1 _Z8allInOnePKdS0_PdmS1_mimmPi_param_0,
	.param .u64 .ptr .align 1 _Z8allInOnePKdS0_PdmS1_mimmPi_param_1,
	.param .u64 .ptr .align 1 _Z8allInOnePKdS0_PdmS1_mimmPi_param_2,
	.param .u64 _Z8allInOnePKdS0_PdmS1_mimmPi_param_3,
	.param .u64 .ptr .align 1 _Z8allInOnePKdS0_PdmS1_mimmPi_param_4,
	.param .u64 _Z8allInOnePKdS0_PdmS1_mimmPi_param_5,
	.param .u32 _Z8allInOnePKdS0_PdmS1_mimmPi_param_6,
	.param .u64 _Z8allInOnePKdS0_PdmS1_mimmPi_param_7,
	.param .u64 _Z8allInOnePKdS0_PdmS1_mimmPi_param_8,
	.param .u64 .ptr .align 1 _Z8allInOnePKdS0_PdmS1_mimmPi_param_9
)
{
	.reg .pred 	%p<31>;
	.reg .b32 	%r<36>;
	.reg .b64 	%rd<322>;
	.reg .b64 	%fd<154>;

	ld.param.u64 	%rd76, [_Z8allInOnePKdS0_PdmS1_mimmPi_param_0];
	ld.param.u64 	%rd77, [_Z8allInOnePKdS0_PdmS1_mimmPi_param_1];
	ld.param.u64 	%rd70, [_Z8allInOnePKdS0_PdmS1_mimmPi_param_2];
	ld.param.u64 	%rd78, [_Z8allInOnePKdS0_PdmS1_mimmPi_param_4];
	ld.param.u32 	%r14, [_Z8allInOnePKdS0_PdmS1_mimmPi_param_6];
	ld.param.u64 	%rd73, [_Z8allInOnePKdS0_PdmS1_mimmPi_param_7];
	ld.param.u64 	%rd74, [_Z8allInOnePKdS0_PdmS1_mimmPi_param_8];
	cvta.to.global.u64 	%rd1, %rd77;
	cvta.to.global.u64 	%rd2, %rd78;
	cvta.to.global.u64 	%rd3, %rd70;
	cvta.to.global.u64 	%rd4, %rd76;
	mov.u32 	%r16, %ctaid.x;
	shl.b32 	%r17, %r16, 10;
	mov.u32 	%r18, %tid.x;
	or.b32  	%r19, %r17, %r18;
	cvt.u64.u32 	%rd5, %r19;
	add.s64 	%rd6, %rd74, %rd5;
	setp.eq.s64 	%p1, %rd73, 0;
	mov.b32 	%r35, 0;
	@%p1 bra 	$L__BB0_23;
	ld.param.u64 	%rd283, [_Z8allInOnePKdS0_PdmS1_mimmPi_param_3];
	setp.ne.s64 	%p2, %rd283, 0;
	mul.lo.s64 	%rd7, %rd6, %rd283;
	cvt.s64.s32 	%rd8, %r14;
	mul.lo.s64 	%rd9, %rd73, %rd8;
	@%p2 bra 	$L__BB0_10;
	and.b64  	%rd10, %rd73, 3;
	setp.lt.u64 	%p13, %rd73, 4;
	mov.b32 	%r35, 0;
	mov.f64 	%fd143, 0d7FEFFFFFFFFFFFFF;
	mov.b64 	%rd306, 0;
	@%p13 bra 	$L__BB0_5;
	ld.param.u64 	%rd299, [_Z8allInOnePKdS0_PdmS1_mimmPi_param_5];
	and.b64  	%rd306, %rd73, -4;
	shl.b64 	%rd12, %rd299, 3;
	mul.lo.s64 	%rd145, %rd73, %rd299;
	mad.lo.s64 	%rd146, %rd145, %rd8, %rd74;
	add.s64 	%rd147, %rd146, %rd5;
	shl.b64 	%rd148, %rd147, 3;
	add.s64 	%rd303, %rd2, %rd148;
	shl.b64 	%rd14, %rd299, 5;
	shl.b64 	%rd15, %rd299, 4;
	mul.lo.s64 	%rd16, %rd299, 24;
	mov.f64 	%fd143, 0d7FEFFFFFFFFFFFFF;
	mov.b32 	%r28, 0;
	mov.u64 	%rd304, %rd306;
	mov.u32 	%r35, %r28;
$L__BB0_4:
	.pragma "nounroll";
	mov.b64 	%rd149, 0;
	st.global.u64 	[%rd303], %rd149;
	setp.gt.f64 	%p14, %fd143, 0d0000000000000000;
	selp.b32 	%r35, %r28, %r35, %p14;
	selp.f64 	%fd143, 0d0000000000000000, %fd143, %p14;
	add.s64 	%rd150, %rd303, %rd12;
	st.global.u64 	[%rd150], %rd149;
	add.s64 	%rd151, %rd303, %rd15;
	st.global.u64 	[%rd151], %rd149;
	add.s64 	%rd152, %rd303, %rd16;
	st.global.u64 	[%rd152], %rd149;
	add.s64 	%rd304, %rd304, -4;
	add.s32 	%r28, %r28, 4;
	add.s64 	%rd303, %rd303, %rd14;
	setp.ne.s64 	%p15, %rd304, 0;
	@%p15 bra 	$L__BB0_4;
$L__BB0_5:
	setp.eq.s64 	%p16, %rd10, 0;
	@%p16 bra 	$L__BB0_23;
	setp.eq.s64 	%p17, %rd10, 1;
	@%p17 bra 	$L__BB0_8;
	ld.param.u64 	%rd300, [_Z8allInOnePKdS0_PdmS1_mimmPi_param_5];
	cvt.u32.u64 	%r26, %rd306;
	add.s64 	%rd153, %rd306, %rd9;
	mad.lo.s64 	%rd154, %rd153, %rd300, %rd6;
	shl.b64 	%rd155, %rd154, 3;
	add.s64 	%rd156, %rd2, %rd155;
	mov.b64 	%rd157, 0;
	st.global.u64 	[%rd156], %rd157;
	setp.gt.f64 	%p18, %fd143, 0d0000000000000000;
	selp.b32 	%r35, %r26, %r35, %p18;
	selp.f64 	%fd143, 0d0000000000000000, %fd143, %p18;
	add.s64 	%rd158, %rd306, 1;
	and.b64  	%rd159, %rd158, 4294967295;
	add.s64 	%rd160, %rd159, %rd9;
	mad.lo.s64 	%rd161, %rd160, %rd300, %rd6;
	shl.b64 	%rd162, %rd161, 3;
	add.s64 	%rd163, %rd2, %rd162;
	st.global.u64 	[%rd163], %rd157;
	add.s64 	%rd164, %rd306, 2;
	and.b64  	%rd306, %rd164, 4294967295;
$L__BB0_8:
	and.b64  	%rd165, %rd73, 1;
	setp.eq.b64 	%p19, %rd165, 1;
	not.pred 	%p20, %p19;
	@%p20 bra 	$L__BB0_23;
	ld.param.u64 	%rd301, [_Z8allInOnePKdS0_PdmS1_mimmPi_param_5];
	cvt.u32.u64 	%r27, %rd306;
	add.s64 	%rd166, %rd306, %rd9;
	mad.lo.s64 	%rd167, %rd166, %rd301, %rd6;
	shl.b64 	%rd168, %rd167, 3;
	add.s64 	%rd169, %rd2, %rd168;
	mov.b64 	%rd170, 0;
	st.global.u64 	[%rd169], %rd170;
	setp.gt.f64 	%p21, %fd143, 0d0000000000000000;
	selp.b32 	%r35, %r27, %r35, %p21;
	bra.uni 	$L__BB0_23;
$L__BB0_10:
	ld.param.u64 	%rd284, [_Z8allInOnePKdS0_PdmS1_mimmPi_param_3];
	and.b64  	%rd24, %rd284, 7;
	mov.b32 	%r35, 0;
	mov.f64 	%fd145, 0d7FEFFFFFFFFFFFFF;
	mov.b64 	%rd307, 0;
$L__BB0_11:
	ld.param.u64 	%rd285, [_Z8allInOnePKdS0_PdmS1_mimmPi_param_3];
	setp.lt.u64 	%p3, %rd285, 8;
	add.s64 	%rd26, %rd307, %rd9;
	mov.f64 	%fd153, 0d0000000000000000;
	mov.b64 	%rd312, 0;
	@%p3 bra 	$L__BB0_14;
	ld.param.u64 	%rd286, [_Z8allInOnePKdS0_PdmS1_mimmPi_param_3];
	and.b64  	%rd310, %rd286, -8;
	shl.b64 	%rd81, %rd7, 3;
	add.s64 	%rd82, %rd81, %rd4;
	add.s64 	%rd308, %rd82, 32;
	mul.lo.s64 	%rd83, %rd286, %rd26;
	shl.b64 	%rd84, %rd83, 3;
	add.s64 	%rd85, %rd1, %rd84;
	add.s64 	%rd309, %rd85, 32;
	mov.f64 	%fd153, 0d0000000000000000;
$L__BB0_13:
	.pragma "nounroll";
	ld.param.u64 	%rd287, [_Z8allInOnePKdS0_PdmS1_mimmPi_param_3];
	and.b64  	%rd312, %rd287, -8;
	ld.global.f64 	%fd24, [%rd308+-32];
	ld.global.f64 	%fd25, [%rd309+-32];
	sub.f64 	%fd26, %fd24, %fd25;
	fma.rn.f64 	%fd27, %fd26, %fd26, %fd153;
	ld.global.f64 	%fd28, [%rd308+-24];
	ld.global.f64 	%fd29, [%rd309+-24];
	sub.f64 	%fd30, %fd28, %fd29;
	fma.rn.f64 	%fd31, %fd30, %fd30, %fd27;
	ld.global.f64 	%fd32, [%rd308+-16];
	ld.global.f64 	%fd33, [%rd309+-16];
	sub.f64 	%fd34, %fd32, %fd33;
	fma.rn.f64 	%fd35, %fd34, %fd34, %fd31;
	ld.global.f64 	%fd36, [%rd308+-8];
	ld.global.f64 	%fd37, [%rd309+-8];
	sub.f64 	%fd38, %fd36, %fd37;
	fma.rn.f64 	%fd39, %fd38, %fd38, %fd35;
	ld.global.f64 	%fd40, [%rd308];
	ld.global.f64 	%fd41, [%rd309];
	sub.f64 	%fd42, %fd40, %fd41;
	fma.rn.f64 	%fd43, %fd42, %fd42, %fd39;
	ld.global.f64 	%fd44, [%rd308+8];
	ld.global.f64 	%fd45, [%rd309+8];
	sub.f64 	%fd46, %fd44, %fd45;
	fma.rn.f64 	%fd47, %fd46, %fd46, %fd43;
	ld.global.f64 	%fd48, [%rd308+16];
	ld.global.f64 	%fd49, [%rd309+16];
	sub.f64 	%fd50, %fd48, %fd49;
	fma.rn.f64 	%fd51, %fd50, %fd50, %fd47;
	ld.global.f64 	%fd52, [%rd308+24];
	ld.global.f64 	%fd53, [%rd309+24];
	sub.f64 	%fd54, %fd52, %fd53;
	fma.rn.f64 	%fd153, %fd54, %fd54, %fd51;
	add.s64 	%rd310, %rd310, -8;
	add.s64 	%rd309, %rd309, 64;
	add.s64 	%rd308, %rd308, 64;
	setp.ne.s64 	%p4, %rd310, 0;
	@%p4 bra 	$L__BB0_13;
$L__BB0_14:
	setp.eq.s64 	%p5, %rd24, 0;
	@%p5 bra 	$L__BB0_22;
	ld.param.u64 	%rd288, [_Z8allInOnePKdS0_PdmS1_mimmPi_param_3];
	mul.lo.s64 	%rd38, %rd26, %rd288;
	add.s64 	%rd86, %rd24, -1;
	setp.lt.u64 	%p6, %rd86, 3;
	@%p6 bra 	$L__BB0_17;
	add.s64 	%rd87, %rd312, %rd7;
	shl.b64 	%rd88, %rd87, 3;
	add.s64 	%rd89, %rd4, %rd88;
	ld.global.f64 	%fd56, [%rd89];
	add.s64 	%rd90, %rd312, %rd38;
	shl.b64 	%rd91, %rd90, 3;
	add.s64 	%rd92, %rd1, %rd91;
	ld.global.f64 	%fd57, [%rd92];
	sub.f64 	%fd58, %fd56, %fd57;
	fma.rn.f64 	%fd59, %fd58, %fd58, %fd153;
	add.s64 	%rd93, %rd312, 1;
	and.b64  	%rd94, %rd93, 4294967295;
	add.s64 	%rd95, %rd94, %rd7;
	shl.b64 	%rd96, %rd95, 3;
	add.s64 	%rd97, %rd4, %rd96;
	ld.global.f64 	%fd60, [%rd97];
	add.s64 	%rd98, %rd94, %rd38;
	shl.b64 	%rd99, %rd98, 3;
	add.s64 	%rd100, %rd1, %rd99;
	ld.global.f64 	%fd61, [%rd100];
	sub.f64 	%fd62, %fd60, %fd61;
	fma.rn.f64 	%fd63, %fd62, %fd62, %fd59;
	add.s64 	%rd101, %rd312, 2;
	and.b64  	%rd102, %rd101, 4294967295;
	add.s64 	%rd103, %rd102, %rd7;
	shl.b64 	%rd104, %rd103, 3;
	add.s64 	%rd105, %rd4, %rd104;
	ld.global.f64 	%fd64, [%rd105];
	add.s64 	%rd106, %rd102, %rd38;
	shl.b64 	%rd107, %rd106, 3;
	add.s64 	%rd108, %rd1, %rd107;
	ld.global.f64 	%fd65, [%rd108];
	sub.f64 	%fd66, %fd64, %fd65;
	fma.rn.f64 	%fd67, %fd66, %fd66, %fd63;
	add.s64 	%rd109, %rd312, 3;
	and.b64  	%rd110, %rd109, 4294967295;
	add.s64 	%rd111, %rd110, %rd7;
	shl.b64 	%rd112, %rd111, 3;
	add.s64 	%rd113, %rd4, %rd112;
	ld.global.f64 	%fd68, [%rd113];
	add.s64 	%rd114, %rd110, %rd38;
	shl.b64 	%rd115, %rd114, 3;
	add.s64 	%rd116, %rd1, %rd115;
	ld.global.f64 	%fd69, [%rd116];
	sub.f64 	%fd70, %fd68, %fd69;
	fma.rn.f64 	%fd153, %fd70, %fd70, %fd67;
	add.s64 	%rd117, %rd312, 4;
	and.b64  	%rd312, %rd117, 4294967295;
$L__BB0_17:
	ld.param.u64 	%rd289, [_Z8allInOnePKdS0_PdmS1_mimmPi_param_3];
	and.b64  	%rd118, %rd289, 3;
	setp.eq.s64 	%p7, %rd118, 0;
	@%p7 bra 	$L__BB0_22;
	setp.eq.s64 	%p8, %rd118, 1;
	@%p8 bra 	$L__BB0_20;
	add.s64 	%rd119, %rd312, %rd7;
	shl.b64 	%rd120, %rd119, 3;
	add.s64 	%rd121, %rd4, %rd120;
	ld.global.f64 	%fd72, [%rd121];
	add.s64 	%rd122, %rd312, %rd38;
	shl.b64 	%rd123, %rd122, 3;
	add.s64 	%rd124, %rd1, %rd123;
	ld.global.f64 	%fd73, [%rd124];
	sub.f64 	%fd74, %fd72, %fd73;
	fma.rn.f64 	%fd75, %fd74, %fd74, %fd153;
	add.s64 	%rd125, %rd312, 1;
	and.b64  	%rd126, %rd125, 4294967295;
	add.s64 	%rd127, %rd126, %rd7;
	shl.b64 	%rd128, %rd127, 3;
	add.s64 	%rd129, %rd4, %rd128;
	ld.global.f64 	%fd76, [%rd129];
	add.s64 	%rd130, %rd126, %rd38;
	shl.b64 	%rd131, %rd130, 3;
	add.s64 	%rd132, %rd1, %rd131;
	ld.global.f64 	%fd77, [%rd132];
	sub.f64 	%fd78, %fd76, %fd77;
	fma.rn.f64 	%fd153, %fd78, %fd78, %fd75;
	add.s64 	%rd133, %rd312, 2;
	and.b64  	%rd312, %rd133, 4294967295;
$L__BB0_20:
	ld.param.u64 	%rd290, [_Z8allInOnePKdS0_PdmS1_mimmPi_param_3];
	and.b64  	%rd134, %rd290, 1;
	setp.eq.b64 	%p9, %rd134, 1;
	not.pred 	%p10, %p9;
	@%p10 bra 	$L__BB0_22;
	add.s64 	%rd135, %rd312, %rd7;
	shl.b64 	%rd136, %rd135, 3;
	add.s64 	%rd137, %rd4, %rd136;
	ld.global.f64 	%fd79, [%rd137];
	add.s64 	%rd138, %rd312, %rd38;
	shl.b64 	%rd139, %rd138, 3;
	add.s64 	%rd140, %rd1, %rd139;
	ld.global.f64 	%fd80, [%rd140];
	sub.f64 	%fd81, %fd79, %fd80;
	fma.rn.f64 	%fd153, %fd81, %fd81, %fd153;
$L__BB0_22:
	ld.param.u64 	%rd298, [_Z8allInOnePKdS0_PdmS1_mimmPi_param_5];
	mad.lo.s64 	%rd141, %rd26, %rd298, %rd6;
	shl.b64 	%rd142, %rd141, 3;
	add.s64 	%rd143, %rd2, %rd142;
	st.global.f64 	[%rd143], %fd153;
	setp.lt.f64 	%p11, %fd153, %fd145;
	cvt.u32.u64 	%r21, %rd307;
	selp.b32 	%r35, %r21, %r35, %p11;
	selp.f64 	%fd145, %fd153, %fd145, %p11;
	add.s64 	%rd307, %rd307, 1;
	setp.gt.u64 	%p12, %rd73, %rd307;
	@%p12 bra 	$L__BB0_11;
$L__BB0_23:
	ld.param.u64 	%rd302, [_Z8allInOnePKdS0_PdmS1_mimmPi_param_9];
	ld.param.u64 	%rd291, [_Z8allInOnePKdS0_PdmS1_mimmPi_param_3];
	cvta.to.global.u64 	%rd171, %rd302;
	shl.b64 	%rd172, %rd6, 2;
	add.s64 	%rd173, %rd171, %rd172;
	st.global.u32 	[%rd173], %r35;
	setp.eq.s64 	%p22, %rd291, 0;
	@%p22 bra 	$L__BB0_35;
	ld.param.u64 	%rd292, [_Z8allInOnePKdS0_PdmS1_mimmPi_param_3];
	cvt.u64.u32 	%rd175, %r35;
	mul.lo.s64 	%rd44, %rd292, %rd175;
	mul.lo.s64 	%rd45, %rd6, %rd292;
	setp.lt.u64 	%p23, %rd292, 16;
	mov.b64 	%rd318, 0;
	@%p23 bra 	$L__BB0_27;
	ld.param.u64 	%rd293, [_Z8allInOnePKdS0_PdmS1_mimmPi_param_3];
	and.b64  	%rd316, %rd293, -16;
	shl.b64 	%rd176, %rd45, 3;
	add.s64 	%rd177, %rd176, %rd4;
	add.s64 	%rd315, %rd177, 64;
	shl.b64 	%rd178, %rd44, 3;
	add.s64 	%rd179, %rd178, %rd3;
	add.s64 	%rd314, %rd179, 64;
$L__BB0_26:
	.pragma "nounroll";
	ld.param.u64 	%rd294, [_Z8allInOnePKdS0_PdmS1_mimmPi_param_3];
	and.b64  	%rd318, %rd294, -16;
	ld.global.f64 	%fd84, [%rd315+-64];
	atom.global.add.f64 	%fd85, [%rd314+-64], %fd84;
	ld.global.f64 	%fd86, [%rd315+-56];
	atom.global.add.f64 	%fd87, [%rd314+-56], %fd86;
	ld.global.f64 	%fd88, [%rd315+-48];
	atom.global.add.f64 	%fd89, [%rd314+-48], %fd88;
	ld.global.f64 	%fd90, [%rd315+-40];
	atom.global.add.f64 	%fd91, [%rd314+-40], %fd90;
	ld.global.f64 	%fd92, [%rd315+-32];
	atom.global.add.f64 	%fd93, [%rd314+-32], %fd92;
	ld.global.f64 	%fd94, [%rd315+-24];
	atom.global.add.f64 	%fd95, [%rd314+-24], %fd94;
	ld.global.f64 	%fd96, [%rd315+-16];
	atom.global.add.f64 	%fd97, [%rd314+-16], %fd96;
	ld.global.f64 	%fd98, [%rd315+-8];
	atom.global.add.f64 	%fd99, [%rd314+-8], %fd98;
	ld.global.f64 	%fd100, [%rd315];
	atom.global.add.f64 	%fd101, [%rd314], %fd100;
	ld.global.f64 	%fd102, [%rd315+8];
	atom.global.add.f64 	%fd103, [%rd314+8], %fd102;
	ld.global.f64 	%fd104, [%rd315+16];
	atom.global.add.f64 	%fd105, [%rd314+16], %fd104;
	ld.global.f64 	%fd106, [%rd315+24];
	atom.global.add.f64 	%fd107, [%rd314+24], %fd106;
	ld.global.f64 	%fd108, [%rd315+32];
	atom.global.add.f64 	%fd109, [%rd314+32], %fd108;
	ld.global.f64 	%fd110, [%rd315+40];
	atom.global.add.f64 	%fd111, [%rd314+40], %fd110;
	ld.global.f64 	%fd112, [%rd315+48];
	atom.global.add.f64 	%fd113, [%rd314+48], %fd112;
	ld.global.f64 	%fd114, [%rd315+56];
	atom.global.add.f64 	%fd115, [%rd314+56], %fd114;
	add.s64 	%rd316, %rd316, -16;
	add.s64 	%rd315, %rd315, 128;
	add.s64 	%rd314, %rd314, 128;
	setp.ne.s64 	%p24, %rd316, 0;
	@%p24 bra 	$L__BB0_26;
$L__BB0_27:
	ld.param.u64 	%rd295, [_Z8allInOnePKdS0_PdmS1_mimmPi_param_3];
	and.b64  	%rd57, %rd295, 15;
	setp.eq.s64 	%p25, %rd57, 0;
	@%p25 bra 	$L__BB0_35;
	ld.param.u64 	%rd296, [_Z8allInOnePKdS0_PdmS1_mimmPi_param_3];
	ld.param.u64 	%rd282, [_Z8allInOnePKdS0_PdmS1_mimmPi_param_2];
	cvt.u64.u32 	%rd180, %r35;
	mul.lo.s64 	%rd58, %rd296, %rd180;
	cvta.to.global.u64 	%rd59, %rd282;
	and.b64  	%rd60, %rd296, 7;
	setp.lt.u64 	%p26, %rd57, 8;
	@%p26 bra 	$L__BB0_30;
	add.s64 	%rd181, %rd318, %rd58;
	shl.b64 	%rd182, %rd181, 3;
	add.s64 	%rd183, %rd59, %rd182;
	add.s64 	%rd184, %rd318, %rd45;
	shl.b64 	%rd185, %rd184, 3;
	add.s64 	%rd186, %rd4, %rd185;
	ld.global.f64 	%fd116, [%rd186];
	atom.global.add.f64 	%fd117, [%rd183], %fd116;
	add.s64 	%rd187, %rd318, 1;
	and.b64  	%rd188, %rd187, 4294967295;
	add.s64 	%rd189, %rd188, %rd58;
	shl.b64 	%rd190, %rd189, 3;
	add.s64 	%rd191, %rd59, %rd190;
	add.s64 	%rd192, %rd188, %rd45;
	shl.b64 	%rd193, %rd192, 3;
	add.s64 	%rd194, %rd4, %rd193;
	ld.global.f64 	%fd118, [%rd194];
	atom.global.add.f64 	%fd119, [%rd191], %fd118;
	add.s64 	%rd195, %rd318, 2;
	and.b64  	%rd196, %rd195, 4294967295;
	add.s64 	%rd197, %rd196, %rd58;
	shl.b64 	%rd198, %rd197, 3;
	add.s64 	%rd199, %rd59, %rd198;
	add.s64 	%rd200, %rd196, %rd45;
	shl.b64 	%rd201, %rd200, 3;
	add.s64 	%rd202, %rd4, %rd201;
	ld.global.f64 	%fd120, [%rd202];
	atom.global.add.f64 	%fd121, [%rd199], %fd120;
	add.s64 	%rd203, %rd318, 3;
	and.b64  	%rd204, %rd203, 4294967295;
	add.s64 	%rd205, %rd204, %rd58;
	shl.b64 	%rd206, %rd205, 3;
	add.s64 	%rd207, %rd59, %rd206;
	add.s64 	%rd208, %rd204, %rd45;
	shl.b64 	%rd209, %rd208, 3;
	add.s64 	%rd210, %rd4, %rd209;
	ld.global.f64 	%fd122, [%rd210];
	atom.global.add.f64 	%fd123, [%rd207], %fd122;
	add.s64 	%rd211, %rd318, 4;
	and.b64  	%rd212, %rd211, 4294967295;
	add.s64 	%rd213, %rd212, %rd58;
	shl.b64 	%rd214, %rd213, 3;
	add.s64 	%rd215, %rd59, %rd214;
	add.s64 	%rd216, %rd212, %rd45;
	shl.b64 	%rd217, %rd216, 3;
	add.s64 	%rd218, %rd4, %rd217;
	ld.global.f64 	%fd124, [%rd218];
	atom.global.add.f64 	%fd125, [%rd215], %fd124;
	add.s64 	%rd219, %rd318, 5;
	and.b64  	%rd220, %rd219, 4294967295;
	add.s64 	%rd221, %rd220, %rd58;
	shl.b64 	%rd222, %rd221, 3;
	add.s64 	%rd223, %rd59, %rd222;
	add.s64 	%rd224, %rd220, %rd45;
	shl.b64 	%rd225, %rd224, 3;
	add.s64 	%rd226, %rd4, %rd225;
	ld.global.f64 	%fd126, [%rd226];
	atom.global.add.f64 	%fd127, [%rd223], %fd126;
	add.s64 	%rd227, %rd318, 6;
	and.b64  	%rd228, %rd227, 4294967295;
	add.s64 	%rd229, %rd228, %rd58;
	shl.b64 	%rd230, %rd229, 3;
	add.s64 	%rd231, %rd59, %rd230;
	add.s64 	%rd232, %rd228, %rd45;
	shl.b64 	%rd233, %rd232, 3;
	add.s64 	%rd234, %rd4, %rd233;
	ld.global.f64 	%fd128, [%rd234];
	atom.global.add.f64 	%fd129, [%rd231], %fd128;
	add.s64 	%rd235, %rd318, 7;
	and.b64  	%rd236, %rd235, 4294967295;
	add.s64 	%rd237, %rd236, %rd58;
	shl.b64 	%rd238, %rd237, 3;
	add.s64 	%rd239, %rd59, %rd238;
	add.s64 	%rd240, %rd236, %rd45;
	shl.b64 	%rd241, %rd240, 3;
	add.s64 	%rd242, %rd4, %rd241;
	ld.global.f64 	%fd130, [%rd242];
	atom.global.add.f64 	%fd131, [%rd239], %fd130;
	add.s64 	%rd243, %rd318, 8;
	and.b64  	%rd318, %rd243, 4294967295;
$L__BB0_30:
	setp.eq.s64 	%p27, %rd60, 0;
	@%p27 bra 	$L__BB0_35;
	ld.param.u64 	%rd297, [_Z8allInOnePKdS0_PdmS1_mimmPi_param_3];
	and.b64  	%rd320, %rd297, 3;
	setp.lt.u64 	%p28, %rd60, 4;
	@%p28 bra 	$L__BB0_33;
	add.s64 	%rd244, %rd318, %rd58;
	shl.b64 	%rd245, %rd244, 3;
	add.s64 	%rd246, %rd59, %rd245;
	add.s64 	%rd247, %rd318, %rd45;
	shl.b64 	%rd248, %rd247, 3;
	add.s64 	%rd249, %rd4, %rd248;
	ld.global.f64 	%fd132, [%rd249];
	atom.global.add.f64 	%fd133, [%rd246], %fd132;
	add.s64 	%rd250, %rd318, 1;
	and.b64  	%rd251, %rd250, 4294967295;
	add.s64 	%rd252, %rd251, %rd58;
	shl.b64 	%rd253, %rd252, 3;
	add.s64 	%rd254, %rd59, %rd253;
	add.s64 	%rd255, %rd251, %rd45;
	shl.b64 	%rd256, %rd255, 3;
	add.s64 	%rd257, %rd4, %rd256;
	ld.global.f64 	%fd134, [%rd257];
	atom.global.add.f64 	%fd135, [%rd254], %fd134;
	add.s64 	%rd258, %rd318, 2;
	and.b64  	%rd259, %rd258, 4294967295;
	add.s64 	%rd260, %rd259, %rd58;
	shl.b64 	%rd261, %rd260, 3;
	add.s64 	%rd262, %rd59, %rd261;
	add.s64 	%rd263, %rd259, %rd45;
	shl.b64 	%rd264, %rd263, 3;
	add.s64 	%rd265, %rd4, %rd264;
	ld.global.f64 	%fd136, [%rd265];
	atom.global.add.f64 	%fd137, [%rd262], %fd136;
	add.s64 	%rd266, %rd318, 3;
	and.b64  	%rd267, %rd266, 4294967295;
	add.s64 	%rd268, %rd267, %rd58;
	shl.b64 	%rd269, %rd268, 3;
	add.s64 	%rd270, %rd59, %rd269;
	add.s64 	%rd271, %rd267, %rd45;
	shl.b64 	%rd272, %rd271, 3;
	add.s64 	%rd273, %rd4, %rd272;
	ld.global.f64 	%fd138, [%rd273];
	atom.global.add.f64 	%fd139, [%rd270], %fd138;
	add.s64 	%rd274, %rd318, 4;
	and.b64  	%rd318, %rd274, 4294967295;
$L__BB0_33:
	setp.eq.s64 	%p29, %rd320, 0;
	@%p29 bra 	$L__BB0_35;
$L__BB0_34:
	.pragma "nounroll";
	add.s64 	%rd275, %rd318, %rd58;
	shl.b64 	%rd276, %rd275, 3;
	add.s64 	%rd277, %rd59, %rd276;
	add.s64 	%rd278, %rd318, %rd45;
	shl.b64 	%rd279, %rd278, 3;
	add.s64 	%rd280, %rd4, %rd279;
	ld.global.f64 	%fd140, [%rd280];
	atom.global.add.f64 	%fd141, [%rd277], %fd140;
	add.s64 	%rd281, %rd318, 1;
	and.b64  	%rd318, %rd281, 4294967295;
	add.s64 	%rd320, %rd320, -1;
	setp.ne.s64 	%p30, %rd320, 0;
	@%p30 bra 	$L__BB0_34;
$L__BB0_35:
	ret;

}
	// .globl	_ZN3cub18CUB_300001_SM_10006detail11EmptyKernelIvEEvv
.visible .entry _ZN3cub18CUB_300001_SM_10006detail11EmptyKernelIvEEvv()
{


	ret;

}


// ===== COMPILED SASS (sm_100) =====

	.target	sm_100

	.elftype	@"ET_EXEC"


//--------------------- .note.nv.tkinfo           --------------------------
	.section	.note.nv.tkinfo,"",@"SHT_NOTE"
	.sectionflags	@"SHF_NOTE_NV_TKINFO"
	.tkinfo
        /*0018*/ 	.word	0x00000002
        /*0030*/ 	.string	""
        /*0030*/ 	.string	"ptxas"
        /*0030*/ 	.string	"Cuda compilation tools, release 13.0, V13.0.88"
        /*0030*/ 	.string	"Build cuda_13.0.r13.0/compiler.36424714_0"
        /*0030*/ 	.string	"-arch sm_100 -m 64 "



//--------------------- .note.nv.cuinfo           --------------------------
	.section	.note.nv.cuinfo,"",@"SHT_NOTE"
	.sectionflags	@"SHF_NOTE_NV_CUINFO"
        /*0018*/ 	.short	0x0002
        /*001a*/ 	.short	0x0064
        /*001c*/ 	.short	0x0082
	.zero		2


//--------------------- .nv.info                  --------------------------
	.section	.nv.info,"",@"SHT_CUDA_INFO"
	.align	4


	//----- nvinfo : EIATTR_REGCOUNT
	.align		4
        /*0000*/ 	.byte	0x04, 0x2f
        /*0002*/ 	.short	(.L_44 - .L_43)
	.align		4
.L_43:
        /*0004*/ 	.word	index@(_Z8allInOnePKdS0_PdmS1_mimmPi)
        /*0008*/ 	.word	0x00000020


	//----- nvinfo : EIATTR_FRAME_SIZE
	.align		4
.L_44:
        /*000c*/ 	.byte	0x04, 0x11
        /*000e*/ 	.short	(.L_46 - .L_45)
	.align		4
.L_45:
        /*0010*/ 	.word	index@(_Z8allInOnePKdS0_PdmS1_mimmPi)
        /*0014*/ 	.word	0x00000000


	//----- nvinfo : EIATTR_REGCOUNT
	.align		4
.L_46:
        /*0018*/ 	.byte	0x04, 0x2f
        /*001a*/ 	.short	(.L_48 - .L_47)
	.align		4
.L_47:
        /*001c*/ 	.word	index@(_ZN3cub18CUB_300001_SM_10006detail11EmptyKernelIvEEvv)
        /*0020*/ 	.word	0x00000004


	//----- nvinfo : EIATTR_FRAME_SIZE
	.align		4
.L_48:
        /*0024*/ 	.byte	0x04, 0x11
        /*0026*/ 	.short	(.L_50 - .L_49)
	.align		4
.L_49:
        /*0028*/ 	.word	index@(_ZN3cub18CUB_300001_SM_10006detail11EmptyKernelIvEEvv)
        /*002c*/ 	.word	0x00000000


	//----- nvinfo : EIATTR_MIN_STACK_SIZE
	.align		4
.L_50:
        /*0030*/ 	.byte	0x04, 0x12
        /*0032*/ 	.short	(.L_52 - .L_51)
	.align		4
.L_51:
        /*0034*/ 	.word	index@(_ZN3cub18CUB_300001_SM_10006detail11EmptyKernelIvEEvv)
        /*0038*/ 	.word	0x00000000


	//----- nvinfo : EIATTR_MIN_STACK_SIZE
	.align		4
.L_52:
        /*003c*/ 	.byte	0x04, 0x12
        /*003e*/ 	.short	(.L_54 - .L_53)
	.align		4
.L_53:
        /*0040*/ 	.word	index@(_Z8allInOnePKdS0_PdmS1_mimmPi)
        /*0044*/ 	.word	0x00000000
.L_54:


//--------------------- .nv.compat                --------------------------
	.section	.nv.compat,"",@"SHT_CUDA_COMPAT_INFO"
	.align	4
        /*0000*/ 	.byte	0x02, 0x09, 0x00, 0x00, 0x02, 0x02, 0x01, 0x00, 0x02, 0x05, 0x05, 0x00, 0x03, 0x07, 0x01, 0x01
        /*0010*/ 	.byte	0x02, 0x03, 0x00, 0x00, 0x02, 0x06, 0x01, 0x00, 0x04, 0x0b, 0x08, 0x00, 0x01, 0x00, 0x00, 0x00
        /*0020*/ 	.byte	0x00, 0x00, 0x00, 0x00


//--------------------- .nv.info._ZN3cub18CUB_300001_SM_10006detail11EmptyKernelIvEEvv --------------------------
	.section	.nv.info._ZN3cub18CUB_300001_SM_10006detail11EmptyKernelIvEEvv,"",@"SHT_CUDA_INFO"
	.sectionflags	@""
	.align	4


	//----- nvinfo : EIATTR_CUDA_API_VERSION
	.align		4
        /*0000*/ 	.byte	0x04, 0x37
        /*0002*/ 	.short	(.L_56 - .L_55)
.L_55:
        /*0004*/ 	.word	0x00000082


	//----- nvinfo : EIATTR_SPARSE_MMA_MASK
	.align		4
.L_56:
        /*0008*/ 	.byte	0x03, 0x50
        /*000a*/ 	.short	0x0000


	//----- nvinfo : EIATTR_MAXREG_COUNT
	.align		4
        /*000c*/ 	.byte	0x03, 0x1b
        /*000e*/ 	.short	0x00ff


	//----- nvinfo : EIATTR_MERCURY_ISA_VERSION
	.align		4
        /*0010*/ 	.byte	0x03, 0x5f
        /*0012*/ 	.short	0x0101


	//----- nvinfo : EIATTR_VRC_CTA_INIT_COUNT
	.align		4
        /*0014*/ 	.byte	0x02, 0x4a
	.zero		1
	.zero		1


	//----- nvinfo : EIATTR_EXIT_INSTR_OFFSETS
	.align		4
        /*0018*/ 	.byte	0x04, 0x1c
        /*001a*/ 	.short	(.L_58 - .L_57)


	//   ....[0]....
.L_57:
        /*001c*/ 	.word	0x00000010


	//----- nvinfo : EIATTR_SW_WAR
	.align		4
.L_58:
        /*0020*/ 	.byte	0x04, 0x36
        /*0022*/ 	.short	(.L_60 - .L_59)
.L_59:
        /*0024*/ 	.word	0x00000008
.L_60:


//--------------------- .nv.info._Z8allInOnePKdS0_PdmS1_mimmPi --------------------------
	.section	.nv.info._Z8allInOnePKdS0_PdmS1_mimmPi,"",@"SHT_CUDA_INFO"
	.sectionflags	@""
	.align	4


	//----- nvinfo : EIATTR_CUDA_API_VERSION
	.align		4
        /*0000*/ 	.byte	0x04, 0x37
        /*0002*/ 	.short	(.L_62 - .L_61)
.L_61:
        /*0004*/ 	.word	0x00000082


	//----- nvinfo : EIATTR_KPARAM_INFO
	.align		4
.L_62:
        /*0008*/ 	.byte	0x04, 0x17
        /*000a*/ 	.short	(.L_64 - .L_63)
.L_63:
        /*000c*/ 	.word	0x00000000
        /*0010*/ 	.short	0x0009
        /*0012*/ 	.short	0x0048
        /*0014*/ 	.byte	0x00, 0xf5, 0x21, 0x00


	//----- nvinfo : EIATTR_KPARAM_INFO
	.align		4
.L_64:
        /*0018*/ 	.byte	0x04, 0x17
        /*001a*/ 	.short	(.L_66 - .L_65)
.L_65:
        /*001c*/ 	.word	0x00000000
        /*0020*/ 	.short	0x0008
        /*0022*/ 	.short	0x0040
        /*0024*/ 	.byte	0x00, 0xf0, 0x21, 0x00


	//----- nvinfo : EIATTR_KPARAM_INFO
	.align		4
.L_66:
        /*0028*/ 	.byte	0x04, 0x17
        /*002a*/ 	.short	(.L_68 - .L_67)
.L_67:
        /*002c*/ 	.word	0x00000000
        /*0030*/ 	.short	0x0007
        /*0032*/ 	.short	0x0038
        /*0034*/ 	.byte	0x00, 0xf0, 0x21, 0x00


	//----- nvinfo : EIATTR_KPARAM_INFO
	.align		4
.L_68:
        /*0038*/ 	.byte	0x04, 0x17
        /*003a*/ 	.short	(.L_70 - .L_69)
.L_69:
        /*003c*/ 	.word	0x00000000
        /*0040*/ 	.short	0x0006
        /*0042*/ 	.short	0x0030
        /*0044*/ 	.byte	0x00, 0xf0, 0x11, 0x00


	//----- nvinfo : EIATTR_KPARAM_INFO
	.align		4
.L_70:
        /*0048*/ 	.byte	0x04, 0x17
        /*004a*/ 	.short	(.L_72 - .L_71)
.L_71:
        /*004c*/ 	.word	0x00000000
        /*0050*/ 	.short	0x0005
        /*0052*/ 	.short	0x0028
        /*0054*/ 	.byte	0x00, 0xf0, 0x21, 0x00


	//----- nvinfo : EIATTR_KPARAM_INFO
	.align		4
.L_72:
        /*0058*/ 	.byte	0x04, 0x17
        /*005a*/ 	.short	(.L_74 - .L_73)
.L_73:
        /*005c*/ 	.word	0x00000000
        /*0060*/ 	.short	0x0004
        /*0062*/ 	.short	0x0020
        /*0064*/ 	.byte	0x00, 0xf5, 0x21, 0x00


	//----- nvinfo : EIATTR_KPARAM_INFO
	.align		4
.L_74:
        /*0068*/ 	.byte	0x04, 0x17
        /*006a*/ 	.short	(.L_76 - .L_75)
.L_75:
        /*006c*/ 	.word	0x00000000
        /*0070*/ 	.short	0x0003
        /*0072*/ 	.short	0x0018
        /*0074*/ 	.byte	0x00, 0xf0, 0x21, 0x00


	//----- nvinfo : EIATTR_KPARAM_INFO
	.align		4
.L_76:
        /*0078*/ 	.byte	0x04, 0x17
        /*007a*/ 	.short	(.L_78 - .L_77)
.L_77:
        /*007c*/ 	.word	0x00000000
        /*0080*/ 	.short	0x0002
        /*0082*/ 	.short	0x0010
        /*0084*/ 	.byte	0x00, 0xf5, 0x21, 0x00


	//----- nvinfo : EIATTR_KPARAM_INFO
	.align		4
.L_78:
        /*0088*/ 	.byte	0x04, 0x17
        /*008a*/ 	.short	(.L_80 - .L_79)
.L_79:
        /*008c*/ 	.word	0x00000000
        /*0090*/ 	.short	0x0001
        /*0092*/ 	.short	0x0008
        /*0094*/ 	.byte	0x00, 0xf5, 0x21, 0x00


	//----- nvinfo : EIATTR_KPARAM_INFO
	.align		4
.L_80:
        /*0098*/ 	.byte	0x04, 0x17
        /*009a*/ 	.short	(.L_82 - .L_81)
.L_81:
        /*009c*/ 	.word	0x00000000
        /*00a0*/ 	.short	0x0000
        /*00a2*/ 	.short	0x0000
        /*00a4*/ 	.byte	0x00, 0xf5, 0x21, 0x00


	//----- nvinfo : EIATTR_SPARSE_MMA_MASK
	.align		4
.L_82:
        /*00a8*/ 	.byte	0x03, 0x50
        /*00aa*/ 	.short	0x0000


	//----- nvinfo : EIATTR_MAXREG_COUNT
	.align		4
        /*00ac*/ 	.byte	0x03, 0x1b
        /*00ae*/ 	.short	0x00ff


	//----- nvinfo : EIATTR_MERCURY_ISA_VERSION
	.align		4
        /*00b0*/ 	.byte	0x03, 0x5f
        /*00b2*/ 	.short	0x0101


	//----- nvinfo : EIATTR_VRC_CTA_INIT_COUNT
	.align		4
        /*00b4*/ 	.byte	0x02, 0x4a
	.zero		1
	.zero		1


	//----- nvinfo : EIATTR_EXIT_INSTR_OFFSETS
	.align		4
        /*00b8*/ 	.byte	0x04, 0x1c
        /*00ba*/ 	.short	(.L_84 - .L_83)


	//   ....[0]....
.L_83:
        /*00bc*/ 	.word	0x00001780


	//   ....[1]....
        /*00c0*/ 	.word	0x00001c40


	//   ....[2]....
        /*00c4*/ 	.word	0x00002370


	//   ....[3]....
        /*00c8*/ 	.word	0x00002790


	//   ....[4]....
        /*00cc*/ 	.word	0x000028d0


	//----- nvinfo : EIATTR_CBANK_PARAM_SIZE
	.align		4
.L_84:
        /*00d0*/ 	.byte	0x03, 0x19
        /*00d2*/ 	.short	0x0050


	//----- nvinfo : EIATTR_PARAM_CBANK
	.align		4
        /*00d4*/ 	.byte	0x04, 0x0a
        /*00d6*/ 	.short	(.L_86 - .L_85)
	.align		4
.L_85:
        /*00d8*/ 	.word	index@(.nv.constant0._Z8allInOnePKdS0_PdmS1_mimmPi)
        /*00dc*/ 	.short	0x0380
        /*00de*/ 	.short	0x0050


	//----- nvinfo : EIATTR_SW_WAR
	.align		4
.L_86:
        /*00e0*/ 	.byte	0x04, 0x36
        /*00e2*/ 	.short	(.L_88 - .L_87)
.L_87:
        /*00e4*/ 	.word	0x00000008
.L_88:


//--------------------- .nv.callgraph             --------------------------
	.section	.nv.callgraph,"",@"SHT_CUDA_CALLGRAPH"
	.align	4
	.sectionentsize	8
	.align		4
        /*0000*/ 	.word	0x00000000
	.align		4
        /*0004*/ 	.word	0xffffffff
	.align		4
        /*0008*/ 	.word	0x00000000
	.align		4
        /*000c*/ 	.word	0xfffffffe
	.align		4
        /*0010*/ 	.word	0x00000000
	.align		4
        /*0014*/ 	.word	0xfffffffd
	.align		4
        /*0018*/ 	.word	0x00000000
	.align		4
        /*001c*/ 	.word	0xfffffffc


//--------------------- .nv.constant4             --------------------------
	.section	.nv.constant4,"a",@progbits
	.align	8
	.align		8
.nv.constant4:
        /*0000*/ 	.dword	_ZN34_INTERNAL_1c556d9c_4_k_cu_a36914134cuda3std3__45__cpo5beginE
	.align		8
        /*0008*/ 	.dword	_ZN34_INTERNAL_1c556d9c_4_k_cu_a36914134cuda3std3__45__cpo3endE
	.align		8
        /*0010*/ 	.dword	_ZN34_INTERNAL_1c556d9c_4_k_cu_a36914134cuda3std3__45__cpo6cbeginE
	.align		8
        /*0018*/ 	.dword	_ZN34_INTERNAL_1c556d9c_4_k_cu_a36914134cuda3std3__45__cpo4cendE
	.align		8
        /*0020*/ 	.dword	_ZN34_INTERNAL_1c556d9c_4_k_cu_a36914134cuda3std3__45__cpo6rbeginE
	.align		8
        /*0028*/ 	.dword	_ZN34_INTERNAL_1c556d9c_4_k_cu_a36914134cuda3std3__45__cpo4rendE
	.align		8
        /*0030*/ 	.dword	_ZN34_INTERNAL_1c556d9c_4_k_cu_a36914134cuda3std3__45__cpo7crbeginE
	.align		8
        /*0038*/ 	.dword	_ZN34_INTERNAL_1c556d9c_4_k_cu_a36914134cuda3std3__45__cpo5crendE
	.align		8
        /*0040*/ 	.dword	_ZN34_INTERNAL_1c556d9c_4_k_cu_a36914134cuda3std3__436_GLOBAL__N__1c556d9c_4_k_cu_a36914136ignoreE
	.align		8
        /*0048*/ 	.dword	_ZN34_INTERNAL_1c556d9c_4_k_cu_a36914134cuda3std3__419piecewise_constructE
	.align		8
        /*0050*/ 	.dword	_ZN34_INTERNAL_1c556d9c_4_k_cu_a36914134cuda3std3__48in_placeE
	.align		8
        /*0058*/ 	.dword	_ZN34_INTERNAL_1c556d9c_4_k_cu_a36914134cuda3std3__420unreachable_sentinelE
	.align		8
        /*0060*/ 	.dword	_ZN34_INTERNAL_1c556d9c_4_k_cu_a36914134cuda3std3__47nulloptE
	.align		8
        /*0068*/ 	.dword	_ZN34_INTERNAL_1c556d9c_4_k_cu_a36914134cuda3std3__48unexpectE
	.align		8
        /*0070*/ 	.dword	_ZN34_INTERNAL_1c556d9c_4_k_cu_a36914134cuda3std6ranges3__45__cpo4swapE
	.align		8
        /*0078*/ 	.dword	_ZN34_INTERNAL_1c556d9c_4_k_cu_a36914134cuda3std6ranges3__45__cpo9iter_moveE
	.align		8
        /*0080*/ 	.dword	_ZN34_INTERNAL_1c556d9c_4_k_cu_a36914134cuda3std6ranges3__45__cpo5beginE
	.align		8
        /*0088*/ 	.dword	_ZN34_INTERNAL_1c556d9c_4_k_cu_a36914134cuda3std6ranges3__45__cpo3endE
	.align		8
        /*0090*/ 	.dword	_ZN34_INTERNAL_1c556d9c_4_k_cu_a36914134cuda3std6ranges3__45__cpo6cbeginE
	.align		8
        /*0098*/ 	.dword	_ZN34_INTERNAL_1c556d9c_4_k_cu_a36914134cuda3std6ranges3__45__cpo4cendE
	.align		8
        /*00a0*/ 	.dword	_ZN34_INTERNAL_1c556d9c_4_k_cu_a36914134cuda3std6ranges3__45__cpo7advanceE
	.align		8
        /*00a8*/ 	.dword	_ZN34_INTERNAL_1c556d9c_4_k_cu_a36914134cuda3std6ranges3__45__cpo9iter_swapE
	.align		8
        /*00b0*/ 	.dword	_ZN34_INTERNAL_1c556d9c_4_k_cu_a36914134cuda3std6ranges3__45__cpo4nextE
	.align		8
        /*00b8*/ 	.dword	_ZN34_INTERNAL_1c556d9c_4_k_cu_a36914134cuda3std6ranges3__45__cpo4prevE
	.align		8
        /*00c0*/ 	.dword	_ZN34_INTERNAL_1c556d9c_4_k_cu_a36914134cuda3std6ranges3__45__cpo4dataE
	.align		8
        /*00c8*/ 	.dword	_ZN34_INTERNAL_1c556d9c_4_k_cu_a36914134cuda3std6ranges3__45__cpo5cdataE
	.align		8
        /*00d0*/ 	.dword	_ZN34_INTERNAL_1c556d9c_4_k_cu_a36914134cuda3std6ranges3__45__cpo4sizeE
	.align		8
        /*00d8*/ 	.dword	_ZN34_INTERNAL_1c556d9c_4_k_cu_a36914134cuda3std6ranges3__45__cpo5ssizeE
	.align		8
        /*00e0*/ 	.dword	_ZN34_INTERNAL_1c556d9c_4_k_cu_a36914134cuda3std6ranges3__45__cpo8distanceE
	.align		8
        /*00e8*/ 	.dword	_ZN34_INTERNAL_1c556d9c_4_k_cu_a36914136thrust24THRUST_300001_SM_1000_NS8cuda_cub3parE
	.align		8
        /*00f0*/ 	.dword	_ZN34_INTERNAL_1c556d9c_4_k_cu_a36914136thrust24THRUST_300001_SM_1000_NS8cuda_cub10par_nosyncE
	.align		8
        /*00f8*/ 	.dword	_ZN34_INTERNAL_1c556d9c_4_k_cu_a36914136thrust24THRUST_300001_SM_1000_NS6system6detail10sequential3seqE
	.align		8
        /*0100*/ 	.dword	_ZN34_INTERNAL_1c556d9c_4_k_cu_a36914136thrust24THRUST_300001_SM_1000_NS12placeholders2_1E
	.align		8
        /*0108*/ 	.dword	_ZN34_INTERNAL_1c556d9c_4_k_cu_a36914136thrust24THRUST_300001_SM_1000_NS12placeholders2_2E
	.align		8
        /*0110*/ 	.dword	_ZN34_INTERNAL_1c556d9c_4_k_cu_a36914136thrust24THRUST_300001_SM_1000_NS12placeholders2_3E
	.align		8
        /*0118*/ 	.dword	_ZN34_INTERNAL_1c556d9c_4_k_cu_a36914136thrust24THRUST_300001_SM_1000_NS12placeholders2_4E
	.align		8
        /*0120*/ 	.dword	_ZN34_INTERNAL_1c556d9c_4_k_cu_a36914136thrust24THRUST_300001_SM_1000_NS12placeholders2_5E
	.align		8
        /*0128*/ 	.dword	_ZN34_INTERNAL_1c556d9c_4_k_cu_a36914136thrust24THRUST_300001_SM_1000_NS12placeholders2_6E
	.align		8
        /*0130*/ 	.dword	_ZN34_INTERNAL_1c556d9c_4_k_cu_a36914136thrust24THRUST_300001_SM_1000_NS12placeholders2_7E
	.align		8
        /*0138*/ 	.dword	_ZN34_INTERNAL_1c556d9c_4_k_cu_a36914136thrust24THRUST_300001_SM_1000_NS12placeholders2_8E
	.align		8
        /*0140*/ 	.dword	_ZN34_INTERNAL_1c556d9c_4_k_cu_a36914136thrust24THRUST_300001_SM_1000_NS12placeholders2_9E
	.align		8
        /*0148*/ 	.dword	_ZN34_INTERNAL_1c556d9c_4_k_cu_a36914136thrust24THRUST_300001_SM_1000_NS12placeholders3_10E
	.align		8
        /*0150*/ 	.dword	_ZN34_INTERNAL_1c556d9c_4_k_cu_a36914136thrust24THRUST_300001_SM_1000_NS3seqE


//--------------------- .text._ZN3cub18CUB_300001_SM_10006detail11EmptyKernelIvEEvv --------------------------
	.section	.text._ZN3cub18CUB_300001_SM_10006detail11EmptyKernelIvEEvv,"ax",@progbits
	.align	128
        .global         _ZN3cub18CUB_300001_SM_10006detail11EmptyKernelIvEEvv
        .type           _ZN3cub18CUB_300001_SM_10006detail11EmptyKernelIvEEvv,@function
        .size           _ZN3cub18CUB_300001_SM_10006detail11EmptyKernelIvEEvv,(.L_x_18 - _ZN3cub18CUB_300001_SM_10006detail11EmptyKernelIvEEvv)
        .other          _ZN3cub18CUB_300001_SM_10006detail11EmptyKernelIvEEvv,@"STO_CUDA_ENTRY STV_DEFAULT"
_ZN3cub18CUB_300001_SM_10006detail11EmptyKernelIvEEvv:
.text._ZN3cub18CUB_300001_SM_10006detail11EmptyKernelIvEEvv:
[----:B------:R-:W-:Y:S01]  /*0000*/  LDC R1, c[0x0][0x37c] ;  /* 0x0000df00ff017b82 */ /* 0x000fe20000000800 */
[----:B------:R-:W-:Y:S05]  /*0010*/  EXIT ;  /* 0x000000000000794d */ /* 0x000fea0003800000 */
.L_x_0:
[----:B------:R-:W-:-:S00]  /*0020*/  BRA `(.L_x_0) ;  /* 0xfffffffc00fc7947 */ /* 0x000fc0000383ffff */
[----:B------:R-:W-:-:S00]  /*0030*/  NOP ;  /* 0x0000000000007918 */ /* 0x000fc00000000000 */
        /* <DEDUP_REMOVED lines=12> */
.L_x_18:


//--------------------- .text._Z8allInOnePKdS0_PdmS1_mimmPi --------------------------
	.section	.text._Z8allInOnePKdS0_PdmS1_mimmPi,"ax",@progbits
	.align	128
        .global         _Z8allInOnePKdS0_PdmS1_mimmPi
        .type           _Z8allInOnePKdS0_PdmS1_mimmPi,@function
        .size           _Z8allInOnePKdS0_PdmS1_mimmPi,(.L_x_19 - _Z8allInOnePKdS0_PdmS1_mimmPi)
        .other          _Z8allInOnePKdS0_PdmS1_mimmPi,@"STO_CUDA_ENTRY STV_DEFAULT"
_Z8allInOnePKdS0_PdmS1_mimmPi:
.text._Z8allInOnePKdS0_PdmS1_mimmPi:
[----:B------:R-:W-:Y:S01]  /*0000*/  LDC R1, c[0x0][0x37c] ;  /* 0x0000df00ff017b82 */ /* 0x000fe20000000800 */
[----:B------:R-:W0:Y:S07]  /*0010*/  S2R R15, SR_TID.X ;  /* 0x00000000000f7919 */ /* 0x000e2e0000002100 */
[----:B------:R-:W1:Y:S01]  /*0020*/  S2UR UR4, SR_CTAID.X ;  /* 0x00000000000479c3 */ /* 0x000e620000002500 */
[----:B------:R-:W2:Y:S01]  /*0030*/  LDCU.64 UR10, c[0x0][0x3b8] ;  /* 0x00007700ff0a77ac */ /* 0x000ea20008000a00 */
[----:B------:R-:W-:Y:S01]  /*0040*/  IMAD.MOV.U32 R7, RZ, RZ, RZ ;  /* 0x000000ffff077224 */ /* 0x000fe200078e00ff */
[----:B------:R-:W3:Y:S01]  /*0050*/  LDCU.64 UR6, c[0x0][0x3c0] ;  /* 0x00007800ff0677ac */ /* 0x000ee20008000a00 */
[----:B------:R-:W4:Y:S01]  /*0060*/  LDCU.64 UR8, c[0x0][0x358] ;  /* 0x00006b00ff0877ac */ /* 0x000f220008000a00 */
[----:B--2---:R-:W-:-:S04]  /*0070*/  UISETP.NE.U32.AND UP0, UPT, UR10, URZ, UPT ;  /* 0x000000ff0a00728c */ /* 0x004fc8000bf05070 */
[----:B------:R-:W-:Y:S02]  /*0080*/  UISETP.NE.AND.EX UP0, UPT, UR11, URZ, UPT, UP0 ;  /* 0x000000ff0b00728c */ /* 0x000fe4000bf05300 */
[----:B-1----:R-:W-:-:S06]  /*0090*/  USHF.L.U32 UR4, UR4, 0xa, URZ ;  /* 0x0000000a04047899 */ /* 0x002fcc00080006ff */
[----:B0-----:R-:W-:-:S04]  /*00a0*/  LOP3.LUT R15, R15, UR4, RZ, 0xfc, !PT ;  /* 0x000000040f0f7c12 */ /* 0x001fc8000f8efcff */
[----:B---3--:R-:W-:-:S05]  /*00b0*/  IADD3 R10, P0, PT, R15, UR6, RZ ;  /* 0x000000060f0a7c10 */ /* 0x008fca000ff1e0ff */
[----:B------:R-:W-:Y:S01]  /*00c0*/  IMAD.X R11, RZ, RZ, UR7, P0 ;  /* 0x00000007ff0b7e24 */ /* 0x000fe200080e06ff */
[----:B----4-:R-:W-:Y:S07]  /*00d0*/  BRA.U !UP0, `(.L_x_1) ;  /* 0x00000015088c7547 */ /* 0x010fee000b800000 */
[----:B------:R-:W0:Y:S01]  /*00e0*/  LDCU.64 UR4, c[0x0][0x398] ;  /* 0x00007300ff0477ac */ /* 0x000e220008000a00 */
[----:B------:R-:W1:Y:S01]  /*00f0*/  LDC R4, c[0x0][0x3b0] ;  /* 0x0000ec00ff047b82 */ /* 0x000e620000000800 */
[----:B0-----:R-:W-:Y:S02]  /*0100*/  UISETP.NE.U32.AND UP0, UPT, UR4, URZ, UPT ;  /* 0x000000ff0400728c */ /* 0x001fe4000bf05070 */
[----:B------:R-:W-:Y:S02]  /*0110*/  IMAD R3, R11, UR4, RZ ;  /* 0x000000040b037c24 */ /* 0x000fe4000f8e02ff */
[----:B------:R-:W-:Y:S01]  /*0120*/  IMAD.WIDE.U32 R12, R10, UR4, RZ ;  /* 0x000000040a0c7c25 */ /* 0x000fe2000f8e00ff */
[----:B------:R-:W-:-:S03]  /*0130*/  UISETP.NE.AND.EX UP0, UPT, UR5, URZ, UPT, UP0 ;  /* 0x000000ff0500728c */ /* 0x000fc6000bf05300 */
[----:B------:R-:W-:Y:S01]  /*0140*/  IMAD R3, R10, UR5, R3 ;  /* 0x000000050a037c24 */ /* 0x000fe2000f8e0203 */
[----:B-1----:R-:W-:-:S03]  /*0150*/  SHF.R.S32.HI R5, RZ, 0x1f, R4 ;  /* 0x0000001fff057819 */ /* 0x002fc60000011404 */
[----:B------:R-:W-:Y:S02]  /*0160*/  IMAD.IADD R0, R13, 0x1, R3 ;  /* 0x000000010d007824 */ /* 0x000fe400078e0203 */
[----:B------:R-:W-:Y:S05]  /*0170*/  BRA.U UP0, `(.L_x_2) ;  /* 0x0000000500c47547 */ /* 0x000fea000b800000 */
[----:B------:R-:W-:Y:S01]  /*0180*/  UISETP.GE.U32.AND UP1, UPT, UR10, 0x4, UPT ;  /* 0x000000040a00788c */ /* 0x000fe2000bf26070 */
[----:B------:R-:W-:Y:S01]  /*0190*/  IMAD.MOV.U32 R7, RZ, RZ, RZ ;  /* 0x000000ffff077224 */ /* 0x000fe200078e00ff */
[----:B------:R-:W-:Y:S01]  /*01a0*/  ULOP3.LUT UR5, UR10, 0x3, URZ, 0xc0, !UPT ;  /* 0x000000030a057892 */ /* 0x000fe2000f8ec0ff */
[----:B------:R-:W-:Y:S01]  /*01b0*/  CS2R R20, SRZ ;  /* 0x0000000000147805 */ /* 0x000fe2000001ff00 */
[----:B------:R-:W-:Y:S01]  /*01c0*/  UISETP.GE.U32.AND.EX UP1, UPT, UR11, URZ, UPT, UP1 ;  /* 0x000000ff0b00728c */ /* 0x000fe2000bf26110 */
[----:B------:R-:W-:Y:S01]  /*01d0*/  IMAD.MOV.U32 R8, RZ, RZ, -0x1 ;  /* 0xffffffffff087424 */ /* 0x000fe200078e00ff */
[----:B------:R-:W-:Y:S01]  /*01e0*/  UISETP.NE.U32.AND UP0, UPT, UR5, URZ, UPT ;  /* 0x000000ff0500728c */ /* 0x000fe2000bf05070 */
[----:B------:R-:W-:-:S03]  /*01f0*/  IMAD.MOV.U32 R9, RZ, RZ, 0x7fefffff ;  /* 0x7fefffffff097424 */ /* 0x000fc600078e00ff */
[----:B------:R-:W-:-:S03]  /*0200*/  UISETP.NE.AND.EX UP0, UPT, URZ, URZ, UPT, UP0 ;  /* 0x000000ffff00728c */ /* 0x000fc6000bf05300 */
[----:B------:R-:W-:Y:S08]  /*0210*/  BRA.U !UP1, `(.L_x_3) ;  /* 0x0000000109c47547 */ /* 0x000ff0000b800000 */
[----:B------:R-:W0:Y:S01]  /*0220*/  LDC.64 R2, c[0x0][0x3a8] ;  /* 0x0000ea00ff027b82 */ /* 0x000e220000000a00 */
[----:B------:R-:W1:Y:S01]  /*0230*/  LDCU.64 UR6, c[0x0][0x3c0] ;  /* 0x00007800ff0677ac */ /* 0x000e620008000a00 */
[----:B------:R-:W-:-:S06]  /*0240*/  ULOP3.LUT UR4, UR10, 0xfffffffc, URZ, 0xc0, !UPT ;  /* 0xfffffffc0a047892 */ /* 0x000fcc000f8ec0ff */
[----:B------:R-:W2:Y:S01]  /*0250*/  LDC.64 R16, c[0x0][0x3a0] ;  /* 0x0000e800ff107b82 */ /* 0x000ea20000000a00 */
[----:B------:R-:W-:Y:S02]  /*0260*/  IMAD.U32 R20, RZ, RZ, UR4 ;  /* 0x00000004ff147e24 */ /* 0x000fe4000f8e00ff */
[----:B------:R-:W-:-:S05]  /*0270*/  IMAD.U32 R22, RZ, RZ, UR4 ;  /* 0x00000004ff167e24 */ /* 0x000fca000f8e00ff */
[----:B------:R-:W3:Y:S01]  /*0280*/  LDC R21, c[0x0][0x3bc] ;  /* 0x0000ef00ff157b82 */ /* 0x000ee20000000800 */
[C---:B0-----:R-:W-:Y:S01]  /*0290*/  IMAD R0, R2.reuse, UR11, RZ ;  /* 0x0000000b02007c24 */ /* 0x041fe2000f8e02ff */
[C-C-:B------:R-:W-:Y:S01]  /*02a0*/  SHF.L.U64.HI R24, R2.reuse, 0x3, R3.reuse ;  /* 0x0000000302187819 */ /* 0x140fe20000010203 */
[C---:B------:R-:W-:Y:S01]  /*02b0*/  IMAD.WIDE.U32 R6, R2.reuse, UR10, RZ ;  /* 0x0000000a02067c25 */ /* 0x040fe2000f8e00ff */
[C-C-:B------:R-:W-:Y:S02]  /*02c0*/  SHF.L.U64.HI R26, R2.reuse, 0x5, R3.reuse ;  /* 0x00000005021a7819 */ /* 0x140fe40000010203 */
[----:B------:R-:W-:Y:S01]  /*02d0*/  SHF.L.U64.HI R28, R2, 0x4, R3 ;  /* 0x00000004021c7819 */ /* 0x000fe20000010203 */
[----:B------:R-:W-:Y:S02]  /*02e0*/  IMAD R9, R3, UR10, R0 ;  /* 0x0000000a03097c24 */ /* 0x000fe4000f8e0200 */
[----:B------:R-:W-:Y:S02]  /*02f0*/  IMAD.MOV.U32 R0, RZ, RZ, RZ ;  /* 0x000000ffff007224 */ /* 0x000fe400078e00ff */
[----:B------:R-:W-:-:S02]  /*0300*/  IMAD.IADD R7, R7, 0x1, R9 ;  /* 0x0000000107077824 */ /* 0x000fc400078e0209 */
[----:B-1----:R-:W-:-:S04]  /*0310*/  IMAD.WIDE.U32 R8, R6, R4, UR6 ;  /* 0x0000000606087e25 */ /* 0x002fc8000f8e0004 */
[----:B------:R-:W-:Y:S01]  /*0320*/  IMAD R7, R7, R4, RZ ;  /* 0x0000000407077224 */ /* 0x000fe200078e02ff */
[----:B------:R-:W-:-:S03]  /*0330*/  IADD3 R15, P0, PT, R15, R8, RZ ;  /* 0x000000080f0f7210 */ /* 0x000fc60007f1e0ff */
[----:B------:R-:W-:Y:S01]  /*0340*/  IMAD R7, R5, R6, R7 ;  /* 0x0000000605077224 */ /* 0x000fe200078e0207 */
[----:B--2---:R-:W-:Y:S01]  /*0350*/  LEA R16, P1, R15, R16, 0x3 ;  /* 0x000000100f107211 */ /* 0x004fe200078218ff */
[----:B---3--:R-:W-:-:S03]  /*0360*/  IMAD.MOV.U32 R6, RZ, RZ, R21 ;  /* 0x000000ffff067224 */ /* 0x008fc600078e0015 */
[----:B------:R-:W-:Y:S01]  /*0370*/  IADD3.X R8, PT, PT, R9, R7, RZ, P0, !PT ;  /* 0x0000000709087210 */ /* 0x000fe200007fe4ff */
[----:B------:R-:W-:Y:S02]  /*0380*/  IMAD.MOV.U32 R7, RZ, RZ, RZ ;  /* 0x000000ffff077224 */ /* 0x000fe400078e00ff */
[----:B------:R-:W-:Y:S01]  /*0390*/  IMAD.MOV.U32 R9, RZ, RZ, 0x7fefffff ;  /* 0x7fefffffff097424 */ /* 0x000fe200078e00ff */
[----:B------:R-:W-:Y:S01]  /*03a0*/  LEA.HI.X R17, R15, R17, R8, 0x3, P1 ;  /* 0x000000110f117211 */ /* 0x000fe200008f1c08 */
[----:B------:R-:W-:-:S07]  /*03b0*/  IMAD.MOV.U32 R8, RZ, RZ, -0x1 ;  /* 0xffffffffff087424 */ /* 0x000fce00078e00ff */
.L_x_4:
[CC--:B-1----:R-:W-:Y:S01]  /*03c0*/  LEA R14, P0, R2.reuse, R16.reuse, 0x3 ;  /* 0x00000010020e7211 */ /* 0x0c2fe200078018ff */
[C---:B------:R-:W-:Y:S01]  /*03d0*/  IMAD.WIDE.U32 R18, R2.reuse, 0x18, R16 ;  /* 0x0000001802127825 */ /* 0x040fe200078e0010 */
[----:B------:R-:W-:Y:S01]  /*03e0*/  LEA R12, P1, R2, R16, 0x4 ;  /* 0x00000010020c7211 */ /* 0x000fe200078220ff */
[----:B------:R0:W-:Y:S01]  /*03f0*/  STG.E.64 desc[UR8][R16.64], RZ ;  /* 0x000000ff10007986 */ /* 0x0001e2000c101b08 */
[----:B------:R-:W-:Y:S01]  /*0400*/  IADD3.X R15, PT, PT, R17, R24, RZ, P0, !PT ;  /* 0x00000018110f7210 */ /* 0x000fe200007fe4ff */
[----:B------:R-:W-:Y:S01]  /*0410*/  IMAD R23, R3, 0x18, RZ ;  /* 0x0000001803177824 */ /* 0x000fe200078e02ff */
[----:B------:R-:W-:Y:S01]  /*0420*/  IADD3 R22, P0, PT, R22, -0x4, RZ ;  /* 0xfffffffc16167810 */ /* 0x000fe20007f1e0ff */
[----:B------:R-:W-:Y:S02]  /*0430*/  IMAD.X R13, R17, 0x1, R28, P1 ;  /* 0x00000001110d7824 */ /* 0x000fe400008e061c */
[----:B------:R-:W-:Y:S01]  /*0440*/  IMAD.IADD R19, R19, 0x1, R23 ;  /* 0x0000000113137824 */ /* 0x000fe200078e0217 */
[----:B------:R-:W-:Y:S01]  /*0450*/  IADD3.X R6, PT, PT, R6, -0x1, RZ, P0, !PT ;  /* 0xffffffff06067810 */ /* 0x000fe200007fe4ff */
[----:B------:R-:W-:Y:S01]  /*0460*/  DSETP.GT.AND P1, PT, R8, RZ, PT ;  /* 0x000000ff0800722a */ /* 0x000fe20003f24000 */
[----:B------:R-:W-:Y:S01]  /*0470*/  ISETP.NE.U32.AND P0, PT, R22, RZ, PT ;  /* 0x000000ff1600720c */ /* 0x000fe20003f05070 */
[----:B------:R1:W-:Y:S01]  /*0480*/  STG.E.64 desc[UR8][R14.64], RZ ;  /* 0x000000ff0e007986 */ /* 0x0003e2000c101b08 */
[----:B0-----:R-:W-:-:S02]  /*0490*/  LEA R16, P2, R2, R16, 0x5 ;  /* 0x0000001002107211 */ /* 0x001fc400078428ff */
[----:B------:R-:W-:Y:S01]  /*04a0*/  ISETP.NE.AND.EX P0, PT, R6, RZ, PT, P0 ;  /* 0x000000ff0600720c */ /* 0x000fe20003f05300 */
[----:B------:R1:W-:Y:S01]  /*04b0*/  STG.E.64 desc[UR8][R12.64], RZ ;  /* 0x000000ff0c007986 */ /* 0x0003e2000c101b08 */
[C---:B------:R-:W-:Y:S01]  /*04c0*/  SEL R7, R0.reuse, R7, P1 ;  /* 0x0000000700077207 */ /* 0x040fe20000800000 */
[----:B------:R-:W-:Y:S01]  /*04d0*/  VIADD R0, R0, 0x4 ;  /* 0x0000000400007836 */ /* 0x000fe20000000000 */
[----:B------:R-:W-:Y:S01]  /*04e0*/  FSEL R8, R8, RZ, !P1 ;  /* 0x000000ff08087208 */ /* 0x000fe20004800000 */
[----:B------:R1:W-:Y:S01]  /*04f0*/  STG.E.64 desc[UR8][R18.64], RZ ;  /* 0x000000ff12007986 */ /* 0x0003e2000c101b08 */
[----:B------:R-:W-:Y:S01]  /*0500*/  FSEL R9, R9, RZ, !P1 ;  /* 0x000000ff09097208 */ /* 0x000fe20004800000 */
[----:B------:R-:W-:-:S06]  /*0510*/  IMAD.X R17, R17, 0x1, R26, P2 ;  /* 0x0000000111117824 */ /* 0x000fcc00010e061a */
[----:B------:R-:W-:Y:S05]  /*0520*/  @P0 BRA `(.L_x_4) ;  /* 0xfffffffc00a40947 */ /* 0x000fea000383ffff */
.L_x_3:
[----:B------:R-:W-:Y:S05]  /*0530*/  BRA.U !UP0, `(.L_x_1) ;  /* 0x0000001108747547 */ /* 0x000fea000b800000 */
[----:B------:R-:W-:Y:S02]  /*0540*/  UISETP.NE.U32.AND UP1, UPT, UR5, 0x1, UPT ;  /* 0x000000010500788c */ /* 0x000fe4000bf25070 */
[----:B------:R-:W-:Y:S02]  /*0550*/  ULOP3.LUT UR4, UR10, 0x1, URZ, 0xc0, !UPT ;  /* 0x000000010a047892 */ /* 0x000fe4000f8ec0ff */
[----:B------:R-:W-:Y:S02]  /*0560*/  UISETP.NE.AND.EX UP1, UPT, URZ, URZ, UPT, UP1 ;  /* 0x000000ffff00728c */ /* 0x000fe4000bf25310 */
[----:B------:R-:W-:-:S04]  /*0570*/  UISETP.NE.U32.AND UP0, UPT, UR4, 0x1, UPT ;  /* 0x000000010400788c */ /* 0x000fc8000bf05070 */
[----:B------:R-:W-:-:S03]  /*0580*/  UISETP.NE.U32.AND.EX UP0, UPT, URZ, URZ, UPT, UP0 ;  /* 0x000000ffff00728c */ /* 0x000fc6000bf05100 */
[----:B------:R-:W-:Y:S08]  /*0590*/  BRA.U !UP1, `(.L_x_5) ;  /* 0x0000000109747547 */ /* 0x000ff0000b800000 */
[----:B------:R-:W0:Y:S01]  /*05a0*/  LDCU.128 UR4, c[0x0][0x3a0] ;  /* 0x00007400ff0477ac */ /* 0x000e220008000c00 */
[----:B-1----:R-:W-:Y:S02]  /*05b0*/  IMAD R13, R5, UR10, RZ ;  /* 0x0000000a050d7c24 */ /* 0x002fe4000f8e02ff */
[----:B------:R-:W-:Y:S02]  /*05c0*/  VIADD R14, R20, 0x1 ;  /* 0x00000001140e7836 */ /* 0x000fe40000000000 */
[----:B------:R-:W-:Y:S02]  /*05d0*/  IMAD.MOV.U32 R15, RZ, RZ, RZ ;  /* 0x000000ffff0f7224 */ /* 0x000fe400078e00ff */
[C---:B------:R-:W-:Y:S02]  /*05e0*/  IMAD R13, R4.reuse, UR11, R13 ;  /* 0x0000000b040d7c24 */ /* 0x040fe4000f8e020d */
[----:B------:R-:W-:-:S04]  /*05f0*/  IMAD.WIDE.U32 R14, R4, UR10, R14 ;  /* 0x0000000a040e7c25 */ /* 0x000fc8000f8e000e */
[----:B------:R-:W-:Y:S01]  /*0600*/  IMAD.WIDE.U32 R2, R4, UR10, R20 ;  /* 0x0000000a04027c25 */ /* 0x000fe2000f8e0014 */
[----:B------:R-:W-:-:S03]  /*0610*/  IADD3 R0, PT, PT, R13, R15, RZ ;  /* 0x0000000f0d007210 */ /* 0x000fc60007ffe0ff */
[----:B------:R-:W-:Y:S02]  /*0620*/  IMAD.IADD R3, R3, 0x1, R13 ;  /* 0x0000000103037824 */ /* 0x000fe400078e020d */
[----:B0-----:R-:W-:Y:S02]  /*0630*/  IMAD R17, R0, UR6, RZ ;  /* 0x0000000600117c24 */ /* 0x001fe4000f8e02ff */
[----:B------:R-:W-:Y:S02]  /*0640*/  IMAD R3, R3, UR6, RZ ;  /* 0x0000000603037c24 */ /* 0x000fe4000f8e02ff */
[----:B------:R-:W-:-:S04]  /*0650*/  IMAD.WIDE.U32 R12, R2, UR6, R10 ;  /* 0x00000006020c7c25 */ /* 0x000fc8000f8e000a */
[----:B------:R-:W-:Y:S02]  /*0660*/  IMAD R15, R2, UR7, R3 ;  /* 0x00000007020f7c24 */ /* 0x000fe4000f8e0203 */
[----:B------:R-:W-:-:S04]  /*0670*/  IMAD.WIDE.U32 R2, R14, UR6, R10 ;  /* 0x000000060e027c25 */ /* 0x000fc8000f8e000a */
[----:B------:R-:W-:Y:S01]  /*0680*/  IMAD R17, R14, UR7, R17 ;  /* 0x000000070e117c24 */ /* 0x000fe2000f8e0211 */
[----:B------:R-:W-:Y:S01]  /*0690*/  LEA R14, P0, R12, UR4, 0x3 ;  /* 0x000000040c0e7c11 */ /* 0x000fe2000f8018ff */
[----:B------:R-:W-:Y:S01]  /*06a0*/  IMAD.IADD R13, R13, 0x1, R15 ;  /* 0x000000010d0d7824 */ /* 0x000fe200078e020f */
[----:B------:R-:W-:Y:S01]  /*06b0*/  LEA R16, P1, R2, UR4, 0x3 ;  /* 0x0000000402107c11 */ /* 0x000fe2000f8218ff */
[----:B------:R-:W-:Y:S02]  /*06c0*/  IMAD.IADD R3, R3, 0x1, R17 ;  /* 0x0000000103037824 */ /* 0x000fe400078e0211 */
[----:B------:R-:W-:Y:S01]  /*06d0*/  IMAD.MOV.U32 R21, RZ, RZ, RZ ;  /* 0x000000ffff157224 */ /* 0x000fe200078e00ff */
[----:B------:R-:W-:Y:S01]  /*06e0*/  LEA.HI.X R15, R12, UR5, R13, 0x3, P0 ;  /* 0x000000050c0f7c11 */ /* 0x000fe200080f1c0d */
[----:B------:R-:W-:Y:S01]  /*06f0*/  DSETP.GT.AND P0, PT, R8, RZ, PT ;  /* 0x000000ff0800722a */ /* 0x000fe20003f04000 */
[----:B------:R-:W-:-:S03]  /*0700*/  LEA.HI.X R17, R2, UR5, R3, 0x3, P1 ;  /* 0x0000000502117c11 */ /* 0x000fc600088f1c03 */
[----:B------:R0:W-:Y:S02]  /*0710*/  STG.E.64 desc[UR8][R14.64], RZ ;  /* 0x000000ff0e007986 */ /* 0x0001e4000c101b08 */
[C---:B------:R-:W-:Y:S01]  /*0720*/  SEL R7, R20.reuse, R7, P0 ;  /* 0x0000000714077207 */ /* 0x040fe20000000000 */
[----:B------:R-:W-:Y:S01]  /*0730*/  VIADD R20, R20, 0x2 ;  /* 0x0000000214147836 */ /* 0x000fe20000000000 */
[----:B------:R0:W-:Y:S01]  /*0740*/  STG.E.64 desc[UR8][R16.64], RZ ;  /* 0x000000ff10007986 */ /* 0x0001e2000c101b08 */
[----:B------:R-:W-:Y:S02]  /*0750*/  FSEL R8, R8, RZ, !P0 ;  /* 0x000000ff08087208 */ /* 0x000fe40004000000 */
[----:B------:R-:W-:-:S07]  /*0760*/  FSEL R9, R9, RZ, !P0 ;  /* 0x000000ff09097208 */ /* 0x000fce0004000000 */
.L_x_5:
[----:B------:R-:W-:Y:S05]  /*0770*/  BRA.U UP0, `(.L_x_1) ;  /* 0x0000000d00e47547 */ /* 0x000fea000b800000 */
[----:B------:R-:W2:Y:S01]  /*0780*/  LDCU.128 UR4, c[0x0][0x3a0] ;  /* 0x00007400ff0477ac */ /* 0x000ea20008000c00 */
[----:B------:R-:W-:Y:S02]  /*0790*/  IMAD R5, R5, UR10, RZ ;  /* 0x0000000a05057c24 */ /* 0x000fe4000f8e02ff */
[----:B------:R-:W-:Y:S02]  /*07a0*/  IMAD.MOV.U32 R2, RZ, RZ, R10 ;  /* 0x000000ffff027224 */ /* 0x000fe400078e000a */
[C---:B------:R-:W-:Y:S02]  /*07b0*/  IMAD R3, R4.reuse, UR11, R5 ;  /* 0x0000000b04037c24 */ /* 0x040fe4000f8e0205 */
[----:B------:R-:W-:-:S04]  /*07c0*/  IMAD.WIDE.U32 R4, R4, UR10, R20 ;  /* 0x0000000a04047c25 */ /* 0x000fc8000f8e0014 */
[----:B------:R-:W-:Y:S02]  /*07d0*/  IMAD.IADD R0, R3, 0x1, R5 ;  /* 0x0000000103007824 */ /* 0x000fe400078e0205 */
[----:B------:R-:W-:Y:S02]  /*07e0*/  IMAD.MOV.U32 R3, RZ, RZ, R11 ;  /* 0x000000ffff037224 */ /* 0x000fe400078e000b */
[----:B--2---:R-:W-:Y:S02]  /*07f0*/  IMAD R5, R0, UR6, RZ ;  /* 0x0000000600057c24 */ /* 0x004fe4000f8e02ff */
[----:B------:R-:W-:-:S04]  /*0800*/  IMAD.WIDE.U32 R2, R4, UR6, R2 ;  /* 0x0000000604027c25 */ /* 0x000fc8000f8e0002 */
[----:B------:R-:W-:Y:S01]  /*0810*/  IMAD R5, R4, UR7, R5 ;  /* 0x0000000704057c24 */ /* 0x000fe2000f8e0205 */
[----:B------:R-:W-:-:S04]  /*0820*/  LEA R4, P0, R2, UR4, 0x3 ;  /* 0x0000000402047c11 */ /* 0x000fc8000f8018ff */
[----:B------:R-:W-:-:S04]  /*0830*/  IADD3 R3, PT, PT, R3, R5, RZ ;  /* 0x0000000503037210 */ /* 0x000fc80007ffe0ff */
[----:B------:R-:W-:Y:S01]  /*0840*/  LEA.HI.X R5, R2, UR5, R3, 0x3, P0 ;  /* 0x0000000502057c11 */ /* 0x000fe200080f1c03 */
[----:B------:R-:W-:-:S04]  /*0850*/  DSETP.GT.AND P0, PT, R8, RZ, PT ;  /* 0x000000ff0800722a */ /* 0x000fc80003f04000 */
[----:B------:R2:W-:Y:S02]  /*0860*/  STG.E.64 desc[UR8][R4.64], RZ ;  /* 0x000000ff04007986 */ /* 0x0005e4000c101b08 */
[----:B------:R-:W-:Y:S01]  /*0870*/  SEL R7, R20, R7, P0 ;  /* 0x0000000714077207 */ /* 0x000fe20000000000 */
[----:B------:R-:W-:Y:S07]  /*0880*/  BRA `(.L_x_1) ;  /* 0x0000000c00a07947 */ /* 0x000fee0003800000 */
.L_x_2:
[----:B------:R-:W-:Y:S01]  /*0890*/  IMAD.MOV.U32 R7, RZ, RZ, RZ ;  /* 0x000000ffff077224 */ /* 0x000fe200078e00ff */
[----:B------:R-:W-:Y:S01]  /*08a0*/  CS2R R2, SRZ ;  /* 0x0000000000027805 */ /* 0x000fe2000001ff00 */
[----:B------:R-:W-:Y:S01]  /*08b0*/  IMAD.MOV.U32 R22, RZ, RZ, -0x1 ;  /* 0xffffffffff167424 */ /* 0x000fe200078e00ff */
[----:B------:R-:W-:Y:S01]  /*08c0*/  ULOP3.LUT UR4, UR4, 0x7, URZ, 0xc0, !UPT ;  /* 0x0000000704047892 */ /* 0x000fe2000f8ec0ff */
[----:B------:R-:W-:-:S11]  /*08d0*/  IMAD.MOV.U32 R23, RZ, RZ, 0x7fefffff ;  /* 0x7fefffffff177424 */ /* 0x000fd600078e00ff */
.L_x_11:
[----:B------:R-:W0:Y:S01]  /*08e0*/  LDCU.64 UR10, c[0x0][0x398] ;  /* 0x00007300ff0a77ac */ /* 0x000e220008000a00 */
[----:B------:R-:W1:Y:S01]  /*08f0*/  LDC.64 R8, c[0x0][0x3b8] ;  /* 0x0000ee00ff087b82 */ /* 0x000e620000000a00 */
[----:B------:R-:W-:Y:S01]  /*0900*/  CS2R R16, SRZ ;  /* 0x0000000000107805 */ /* 0x000fe2000001ff00 */
[----:B------:R-:W2:Y:S01]  /*0910*/  LDCU UR5, c[0x0][0x3b0] ;  /* 0x00007600ff0577ac */ /* 0x000ea20008000800 */
[----:B0-----:R-:W-:-:S04]  /*0920*/  UISETP.GE.U32.AND UP0, UPT, UR10, 0x8, UPT ;  /* 0x000000080a00788c */ /* 0x001fc8000bf06070 */
[----:B------:R-:W-:Y:S01]  /*0930*/  UISETP.GE.U32.AND.EX UP0, UPT, UR11, URZ, UPT, UP0 ;  /* 0x000000ff0b00728c */ /* 0x000fe2000bf06100 */
[----:B-1----:R-:W-:Y:S02]  /*0940*/  IMAD R4, R5, R8, RZ ;  /* 0x0000000805047224 */ /* 0x002fe400078e02ff */
[----:B--2---:R-:W-:-:S04]  /*0950*/  IMAD.WIDE.U32 R14, R8, UR5, R2 ;  /* 0x00000005080e7c25 */ /* 0x004fc8000f8e0002 */
[----:B------:R-:W-:Y:S02]  /*0960*/  IMAD R19, R9, UR5, R4 ;  /* 0x0000000509137c24 */ /* 0x000fe4000f8e0204 */
[----:B------:R-:W-:Y:S02]  /*0970*/  IMAD.MOV.U32 R4, RZ, RZ, RZ ;  /* 0x000000ffff047224 */ /* 0x000fe400078e00ff */
[----:B------:R-:W-:Y:S02]  /*0980*/  IMAD.MOV.U32 R9, RZ, RZ, RZ ;  /* 0x000000ffff097224 */ /* 0x000fe400078e00ff */
[----:B------:R-:W-:Y:S01]  /*0990*/  IMAD.IADD R6, R19, 0x1, R15 ;  /* 0x0000000113067824 */ /* 0x000fe200078e020f */
[----:B------:R-:W-:Y:S06]  /*09a0*/  BRA.U !UP0, `(.L_x_6) ;  /* 0x0000000108f87547 */ /* 0x000fec000b800000 */
[----:B------:R-:W0:Y:S01]  /*09b0*/  LDC.64 R18, c[0x0][0x388] ;  /* 0x0000e200ff127b82 */ /* 0x000e220000000a00 */
[----:B------:R-:W-:Y:S01]  /*09c0*/  IMAD R21, R6, UR10, RZ ;  /* 0x0000000a06157c24 */ /* 0x000fe2000f8e02ff */
[----:B------:R-:W-:Y:S02]  /*09d0*/  ULOP3.LUT UR5, UR10, 0xfffffff8, URZ, 0xc0, !UPT ;  /* 0xfffffff80a057892 */ /* 0x000fe4000f8ec0ff */
[----:B------:R-:W-:-:S04]  /*09e0*/  IMAD.WIDE.U32 R16, R14, UR10, RZ ;  /* 0x0000000a0e107c25 */ /* 0x000fc8000f8e00ff */
[----:B------:R-:W-:Y:S01]  /*09f0*/  IMAD R21, R14, UR11, R21 ;  /* 0x0000000b0e157c24 */ /* 0x000fe2000f8e0215 */
[----:B------:R-:W1:Y:S01]  /*0a00*/  LDC.64 R8, c[0x0][0x380] ;  /* 0x0000e000ff087b82 */ /* 0x000e620000000a00 */
[----:B------:R-:W-:Y:S02]  /*0a10*/  MOV R27, UR5 ;  /* 0x00000005001b7c02 */ /* 0x000fe40008000f00 */
[----:B------:R-:W-:-:S05]  /*0a20*/  IMAD.IADD R17, R17, 0x1, R21 ;  /* 0x0000000111117824 */ /* 0x000fca00078e0215 */
[----:B------:R-:W2:Y:S01]  /*0a30*/  LDC R4, c[0x0][0x39c] ;  /* 0x0000e700ff047b82 */ /* 0x000ea20000000800 */
[----:B0-----:R-:W-:-:S04]  /*0a40*/  LEA R18, P1, R16, R18, 0x3 ;  /* 0x0000001210127211 */ /* 0x001fc800078218ff */
[----:B------:R-:W-:Y:S02]  /*0a50*/  LEA.HI.X R19, R16, R19, R17, 0x3, P1 ;  /* 0x0000001310137211 */ /* 0x000fe400008f1c11 */
[----:B------:R-:W-:Y:S02]  /*0a60*/  CS2R R16, SRZ ;  /* 0x0000000000107805 */ /* 0x000fe4000001ff00 */
[----:B------:R-:W-:Y:S02]  /*0a70*/  IADD3 R18, P2, PT, R18, 0x20, RZ ;  /* 0x0000002012127810 */ /* 0x000fe40007f5e0ff */
[----:B-1----:R-:W-:-:S03]  /*0a80*/  LEA R8, P0, R12, R8, 0x3 ;  /* 0x000000080c087211 */ /* 0x002fc600078018ff */
[----:B------:R-:W-:Y:S01]  /*0a90*/  IMAD.X R19, RZ, RZ, R19, P2 ;  /* 0x000000ffff137224 */ /* 0x000fe200010e0613 */
[----:B------:R-:W-:Y:S02]  /*0aa0*/  IADD3 R8, P1, PT, R8, 0x20, RZ ;  /* 0x0000002008087810 */ /* 0x000fe40007f3e0ff */
[----:B------:R-:W-:Y:S01]  /*0ab0*/  LEA.HI.X R9, R12, R9, R0, 0x3, P0 ;  /* 0x000000090c097211 */ /* 0x000fe200000f1c00 */
[----:B--2---:R-:W-:-:S04]  /*0ac0*/  IMAD.MOV.U32 R26, RZ, RZ, R4 ;  /* 0x000000ffff1a7224 */ /* 0x004fc800078e0004 */
[----:B------:R-:W-:-:S07]  /*0ad0*/  IMAD.X R9, RZ, RZ, R9, P1 ;  /* 0x000000ffff097224 */ /* 0x000fce00008e0609 */
.L_x_7:
[----:B------:R-:W2:Y:S04]  /*0ae0*/  LDG.E.64 R20, desc[UR8][R8.64+-0x20] ;  /* 0xffffe00808147981 */ /* 0x000ea8000c1e1b00 */
[----:B------:R-:W2:Y:S04]  /*0af0*/  LDG.E.64 R24, desc[UR8][R18.64+-0x20] ;  /* 0xffffe00812187981 */ /* 0x000ea8000c1e1b00 */
[----:B------:R-:W3:Y:S01]  /*0b00*/  LDG.E.64 R28, desc[UR8][R8.64+-0x18] ;  /* 0xffffe808081c7981 */ /* 0x000ee2000c1e1b00 */
[----:B--2---:R-:W-:-:S03]  /*0b10*/  DADD R24, R20, -R24 ;  /* 0x0000000014187229 */ /* 0x004fc60000000818 */
[----:B------:R-:W3:Y:S05]  /*0b20*/  LDG.E.64 R20, desc[UR8][R18.64+-0x18] ;  /* 0xffffe80812147981 */ /* 0x000eea000c1e1b00 */
[----:B------:R-:W-:Y:S01]  /*0b30*/  DFMA R24, R24, R24, R16 ;  /* 0x000000181818722b */ /* 0x000fe20000000010 */
[----:B------:R-:W2:Y:S01]  /*0b40*/  LDG.E.64 R16, desc[UR8][R8.64+-0x10] ;  /* 0xfffff00808107981 */ /* 0x000ea2000c1e1b00 */
[----:B---3--:R-:W-:-:S03]  /*0b50*/  DADD R20, R28, -R20 ;  /* 0x000000001c147229 */ /* 0x008fc60000000814 */
[----:B------:R-:W2:Y:S05]  /*0b60*/  LDG.E.64 R28, desc[UR8][R18.64+-0x10] ;  /* 0xfffff008121c7981 */ /* 0x000eaa000c1e1b00 */
[----:B------:R-:W-:Y:S01]  /*0b70*/  DFMA R20, R20, R20, R24 ;  /* 0x000000141414722b */ /* 0x000fe20000000018 */
        /* <DEDUP_REMOVED lines=16> */
[----:B------:R0:W3:Y:S01]  /*0c80*/  LDG.E.64 R20, desc[UR8][R18.64+0x18] ;  /* 0x0000180812147981 */ /* 0x0000e2000c1e1b00 */
[----:B------:R-:W-:Y:S01]  /*0c90*/  IADD3 R27, P0, PT, R27, -0x8, RZ ;  /* 0xfffffff81b1b7810 */ /* 0x000fe20007f1e0ff */
[----:B--2---:R-:W-:Y:S02]  /*0ca0*/  DADD R24, R16, -R24 ;  /* 0x0000000010187229 */ /* 0x004fe40000000818 */
[----:B------:R1:W3:Y:S01]  /*0cb0*/  LDG.E.64 R16, desc[UR8][R8.64+0x18] ;  /* 0x0000180808107981 */ /* 0x0002e2000c1e1b00 */
[----:B------:R-:W-:-:S02]  /*0cc0*/  IADD3.X R26, PT, PT, R26, -0x1, RZ, P0, !PT ;  /* 0xffffffff1a1a7810 */ /* 0x000fc400007fe4ff */
[----:B------:R-:W-:-:S04]  /*0cd0*/  ISETP.NE.U32.AND P0, PT, R27, RZ, PT ;  /* 0x000000ff1b00720c */ /* 0x000fc80003f05070 */
[----:B------:R-:W-:Y:S01]  /*0ce0*/  ISETP.NE.AND.EX P0, PT, R26, RZ, PT, P0 ;  /* 0x000000ff1a00720c */ /* 0x000fe20003f05300 */
[----:B------:R-:W-:Y:S01]  /*0cf0*/  DFMA R28, R24, R24, R28 ;  /* 0x00000018181c722b */ /* 0x000fe2000000001c */
[----:B0-----:R-:W-:Y:S02]  /*0d00*/  IADD3 R18, P1, PT, R18, 0x40, RZ ;  /* 0x0000004012127810 */ /* 0x001fe40007f3e0ff */
[----:B-1----:R-:W-:-:S03]  /*0d10*/  IADD3 R8, P2, PT, R8, 0x40, RZ ;  /* 0x0000004008087810 */ /* 0x002fc60007f5e0ff */
[----:B------:R-:W-:Y:S02]  /*0d20*/  IMAD.X R19, RZ, RZ, R19, P1 ;  /* 0x000000ffff137224 */ /* 0x000fe400008e0613 */
[----:B------:R-:W-:Y:S01]  /*0d30*/  IMAD.X R9, RZ, RZ, R9, P2 ;  /* 0x000000ffff097224 */ /* 0x000fe200010e0609 */
[----:B---3--:R-:W-:-:S08]  /*0d40*/  DADD R16, R16, -R20 ;  /* 0x0000000010107229 */ /* 0x008fd00000000814 */
[----:B------:R-:W-:Y:S01]  /*0d50*/  DFMA R16, R16, R16, R28 ;  /* 0x000000101010722b */ /* 0x000fe2000000001c */
[----:B------:R-:W-:Y:S10]  /*0d60*/  @P0 BRA `(.L_x_7) ;  /* 0xfffffffc005c0947 */ /* 0x000ff4000383ffff */
[----:B------:R-:W-:Y:S02]  /*0d70*/  IMAD.MOV.U32 R9, RZ, RZ, R4 ;  /* 0x000000ffff097224 */ /* 0x000fe400078e0004 */
[----:B------:R-:W-:-:S07]  /*0d80*/  IMAD.U32 R4, RZ, RZ, UR5 ;  /* 0x00000005ff047e24 */ /* 0x000fce000f8e00ff */
.L_x_6:
[----:B------:R-:W-:-:S04]  /*0d90*/  UISETP.NE.U32.AND UP0, UPT, UR4, URZ, UPT ;  /* 0x000000ff0400728c */ /* 0x000fc8000bf05070 */
[----:B------:R-:W-:-:S09]  /*0da0*/  UISETP.NE.AND.EX UP0, UPT, URZ, URZ, UPT, UP0 ;  /* 0x000000ffff00728c */ /* 0x000fd2000bf05300 */
[----:B------:R-:W-:Y:S05]  /*0db0*/  BRA.U !UP0, `(.L_x_8) ;  /* 0x0000000908047547 */ /* 0x000fea000b800000 */
[----:B------:R-:W-:Y:S02]  /*0dc0*/  UIADD3 UR5, UP0, UPT, UR4, -0x1, URZ ;  /* 0xffffffff04057890 */ /* 0x000fe4000ff1e0ff */
[----:B------:R-:W-:Y:S02]  /*0dd0*/  ULOP3.LUT UR6, UR10, 0x3, URZ, 0xc0, !UPT ;  /* 0x000000030a067892 */ /* 0x000fe4000f8ec0ff */
[----:B------:R-:W-:Y:S02]  /*0de0*/  UIADD3.X UR7, UPT, UPT, URZ, -0x1, URZ, UP0, !UPT ;  /* 0xffffffffff077890 */ /* 0x000fe400087fe4ff */
[----:B------:R-:W-:Y:S02]  /*0df0*/  UISETP.GE.U32.AND UP1, UPT, UR5, 0x3, UPT ;  /* 0x000000030500788c */ /* 0x000fe4000bf26070 */
[----:B------:R-:W-:Y:S02]  /*0e00*/  UISETP.NE.U32.AND UP0, UPT, UR6, URZ, UPT ;  /* 0x000000ff0600728c */ /* 0x000fe4000bf05070 */
[----:B------:R-:W-:-:S02]  /*0e10*/  UISETP.GE.U32.AND.EX UP1, UPT, UR7, URZ, UPT, UP1 ;  /* 0x000000ff0700728c */ /* 0x000fc4000bf26110 */
[----:B------:R-:W-:-:S07]  /*0e20*/  UISETP.NE.AND.EX UP0, UPT, URZ, URZ, UPT, UP0 ;  /* 0x000000ffff00728c */ /* 0x000fce000bf05300 */
[----:B------:R-:W-:Y:S05]  /*0e30*/  BRA.U !UP1, `(.L_x_9) ;  /* 0x0000000109f87547 */ /* 0x000fea000b800000 */
[----:B------:R-:W0:Y:S01]  /*0e40*/  LDC.64 R18, c[0x0][0x388] ;  /* 0x0000e200ff127b82 */ /* 0x000e220000000a00 */
[----:B------:R-:W-:Y:S01]  /*0e50*/  MOV R8, R4 ;  /* 0x0000000400087202 */ /* 0x000fe20000000f00 */
[----:B------:R-:W-:Y:S01]  /*0e60*/  IMAD R27, R6, UR10, RZ ;  /* 0x0000000a061b7c24 */ /* 0x000fe2000f8e02ff */
[----:B------:R-:W1:Y:S03]  /*0e70*/  LDCU UR5, c[0x0][0x380] ;  /* 0x00007000ff0577ac */ /* 0x000e660008000800 */
[----:B------:R-:W-:-:S04]  /*0e80*/  IMAD.WIDE.U32 R20, R14, UR10, R8 ;  /* 0x0000000a0e147c25 */ /* 0x000fc8000f8e0008 */
[----:B------:R-:W-:-:S04]  /*0e90*/  IMAD R27, R14, UR11, R27 ;  /* 0x0000000b0e1b7c24 */ /* 0x000fc8000f8e021b */
[----:B------:R-:W-:Y:S01]  /*0ea0*/  IMAD.IADD R8, R27, 0x1, R21 ;  /* 0x000000011b087824 */ /* 0x000fe200078e0215 */
[----:B0-----:R-:W-:-:S04]  /*0eb0*/  LEA R24, P0, R20, R18, 0x3 ;  /* 0x0000001214187211 */ /* 0x001fc800078018ff */
[----:B------:R-:W-:Y:S02]  /*0ec0*/  LEA.HI.X R25, R20, R19, R8, 0x3, P0 ;  /* 0x0000001314197211 */ /* 0x000fe400000f1c08 */
[----:B------:R-:W0:Y:S01]  /*0ed0*/  LDC.64 R20, c[0x0][0x380] ;  /* 0x0000e000ff147b82 */ /* 0x000e220000000a00 */
[----:B------:R-:W-:-:S03]  /*0ee0*/  IADD3 R26, P0, PT, R4, R12, RZ ;  /* 0x0000000c041a7210 */ /* 0x000fc60007f1e0ff */
[----:B------:R-:W2:Y:S02]  /*0ef0*/  LDG.E.64 R24, desc[UR8][R24.64] ;  /* 0x0000000818187981 */ /* 0x000ea4000c1e1b00 */
[----:B------:R-:W-:Y:S01]  /*0f00*/  IMAD.X R9, R9, 0x1, R0, P0 ;  /* 0x0000000109097824 */ /* 0x000fe200000e0600 */
[----:B0-----:R-:W-:-:S04]  /*0f10*/  LEA R8, P0, R26, R20, 0x3 ;  /* 0x000000141a087211 */ /* 0x001fc800078018ff */
[----:B------:R-:W-:-:S06]  /*0f20*/  LEA.HI.X R9, R26, R21, R9, 0x3, P0 ;  /* 0x000000151a097211 */ /* 0x000fcc00000f1c09 */
[----:B------:R-:W2:Y:S02]  /*0f30*/  LDG.E.64 R8, desc[UR8][R8.64] ;  /* 0x0000000808087981 */ /* 0x000ea4000c1e1b00 */
[----:B--2---:R-:W-:Y:S01]  /*0f40*/  DADD R28, R8, -R24 ;  /* 0x00000000081c7229 */ /* 0x004fe20000000818 */
[----:B------:R-:W-:Y:S02]  /*0f50*/  VIADD R8, R4, 0x1 ;  /* 0x0000000104087836 */ /* 0x000fe40000000000 */
[----:B------:R-:W-:-:S03]  /*0f60*/  IMAD.MOV.U32 R9, RZ, RZ, RZ ;  /* 0x000000ffff097224 */ /* 0x000fc600078e00ff */
[----:B------:R-:W-:Y:S02]  /*0f70*/  IADD3 R20, P0, PT, R8, R12, RZ ;  /* 0x0000000c08147210 */ /* 0x000fe40007f1e0ff */
[----:B------:R-:W-:Y:S01]  /*0f80*/  DFMA R24, R28, R28, R16 ;  /* 0x0000001c1c18722b */ /* 0x000fe20000000010 */
[----:B------:R-:W-:-:S04]  /*0f90*/  IMAD.WIDE.U32 R16, R14, UR10, R8 ;  /* 0x0000000a0e107c25 */ /* 0x000fc8000f8e0008 */
[----:B------:R-:W-:Y:S01]  /*0fa0*/  IMAD.X R26, RZ, RZ, R0, P0 ;  /* 0x000000ffff1a7224 */ /* 0x000fe200000e0600 */
[----:B-1----:R-:W-:Y:S01]  /*0fb0*/  LEA R28, P0, R20, UR5, 0x3 ;  /* 0x00000005141c7c11 */ /* 0x002fe2000f8018ff */
[----:B------:R-:W-:-:S03]  /*0fc0*/  IMAD.IADD R9, R27, 0x1, R17 ;  /* 0x000000011b097824 */ /* 0x000fc600078e0211 */
[----:B------:R-:W-:Y:S02]  /*0fd0*/  LEA.HI.X R29, R20, R21, R26, 0x3, P0 ;  /* 0x00000015141d7211 */ /* 0x000fe400000f1c1a */
[----:B------:R-:W-:-:S04]  /*0fe0*/  LEA R8, P0, R16, R18, 0x3 ;  /* 0x0000001210087211 */ /* 0x000fc800078018ff */
[----:B------:R-:W-:Y:S01]  /*0ff0*/  LEA.HI.X R9, R16, R19, R9, 0x3, P0 ;  /* 0x0000001310097211 */ /* 0x000fe200000f1c09 */
[----:B------:R-:W2:Y:S05]  /*1000*/  LDG.E.64 R28, desc[UR8][R28.64] ;  /* 0x000000081c1c7981 */ /* 0x000eaa000c1e1b00 */
[----:B------:R-:W2:Y:S01]  /*1010*/  LDG.E.64 R8, desc[UR8][R8.64] ;  /* 0x0000000808087981 */ /* 0x000ea2000c1e1b00 */
[----:B------:R-:W-:Y:S01]  /*1020*/  VIADD R16, R4, 0x2 ;  /* 0x0000000204107836 */ /* 0x000fe20000000000 */
[----:B------:R-:W-:-:S04]  /*1030*/  MOV R17, RZ ;  /* 0x000000ff00117202 */ /* 0x000fc80000000f00 */
[----:B------:R-:W-:Y:S01]  /*1040*/  IADD3 R20, P0, PT, R16, R12, RZ ;  /* 0x0000000c10147210 */ /* 0x000fe20007f1e0ff */
[----:B------:R-:W-:-:S04]  /*1050*/  IMAD.WIDE.U32 R16, R14, UR10, R16 ;  /* 0x0000000a0e107c25 */ /* 0x000fc8000f8e0010 */
[----:B------:R-:W-:Y:S01]  /*1060*/  IMAD.IADD R17, R27, 0x1, R17 ;  /* 0x000000011b117824 */ /* 0x000fe200078e0211 */
[----:B--2---:R-:W-:-:S08]  /*1070*/  DADD R28, R28, -R8 ;  /* 0x000000001c1c7229 */ /* 0x004fd00000000808 */
[----:B------:R-:W-:Y:S01]  /*1080*/  DFMA R28, R28, R28, R24 ;  /* 0x0000001c1c1c722b */ /* 0x000fe20000000018 */
[----:B------:R-:W-:Y:S01]  /*1090*/  IMAD.X R25, RZ, RZ, R0, P0 ;  /* 0x000000ffff197224 */ /* 0x000fe200000e0600 */
[----:B------:R-:W-:-:S04]  /*10a0*/  LEA R24, P0, R20, UR5, 0x3 ;  /* 0x0000000514187c11 */ /* 0x000fc8000f8018ff */
[----:B------:R-:W-:Y:S02]  /*10b0*/  LEA.HI.X R25, R20, R21, R25, 0x3, P0 ;  /* 0x0000001514197211 */ /* 0x000fe400000f1c19 */
[----:B------:R-:W-:-:S04]  /*10c0*/  LEA R8, P0, R16, R18, 0x3 ;  /* 0x0000001210087211 */ /* 0x000fc800078018ff */
[----:B------:R-:W-:Y:S01]  /*10d0*/  LEA.HI.X R9, R16, R19, R17, 0x3, P0 ;  /* 0x0000001310097211 */ /* 0x000fe200000f1c11 */
[----:B------:R-:W2:Y:S05]  /*10e0*/  LDG.E.64 R24, desc[UR8][R24.64] ;  /* 0x0000000818187981 */ /* 0x000eaa000c1e1b00 */
[----:B------:R-:W2:Y:S01]  /*10f0*/  LDG.E.64 R8, desc[UR8][R8.64] ;  /* 0x0000000808087981 */ /* 0x000ea2000c1e1b00 */
[----:B------:R-:W-:Y:S02]  /*1100*/  VIADD R16, R4, 0x3 ;  /* 0x0000000304107836 */ /* 0x000fe40000000000 */
[----:B------:R-:W-:Y:S01]  /*1110*/  IMAD.MOV.U32 R17, RZ, RZ, RZ ;  /* 0x000000ffff117224 */ /* 0x000fe200078e00ff */
[----:B--2---:R-:W-:-:S08]  /*1120*/  DADD R8, R24, -R8 ;  /* 0x0000000018087229 */ /* 0x004fd00000000808 */
[----:B------:R-:W-:Y:S01]  /*1130*/  DFMA R8, R8, R8, R28 ;  /* 0x000000080808722b */ /* 0x000fe2000000001c */
[----:B------:R-:W-:Y:S01]  /*1140*/  IMAD.WIDE.U32 R28, R14, UR10, R16 ;  /* 0x0000000a0e1c7c25 */ /* 0x000fe2000f8e0010 */
[----:B------:R-:W-:-:S03]  /*1150*/  IADD3 R16, P0, PT, R16, R12, RZ ;  /* 0x0000000c10107210 */ /* 0x000fc60007f1e0ff */
[----:B------:R-:W-:Y:S01]  /*1160*/  IMAD.IADD R27, R27, 0x1, R29 ;  /* 0x000000011b1b7824 */ /* 0x000fe200078e021d */
[----:B------:R-:W-:Y:S01]  /*1170*/  LEA R18, P1, R28, R18, 0x3 ;  /* 0x000000121c127211 */ /* 0x000fe200078218ff */
[----:B------:R-:W-:Y:S01]  /*1180*/  IMAD.X R17, RZ, RZ, R0, P0 ;  /* 0x000000ffff117224 */ /* 0x000fe200000e0600 */
[----:B------:R-:W-:Y:S02]  /*1190*/  LEA R20, P0, R16, UR5, 0x3 ;  /* 0x0000000510147c11 */ /* 0x000fe4000f8018ff */
[----:B------:R-:W-:Y:S02]  /*11a0*/  LEA.HI.X R19, R28, R19, R27, 0x3, P1 ;  /* 0x000000131c137211 */ /* 0x000fe400008f1c1b */
[----:B------:R-:W-:-:S04]  /*11b0*/  LEA.HI.X R21, R16, R21, R17, 0x3, P0 ;  /* 0x0000001510157211 */ /* 0x000fc800000f1c11 */
[----:B------:R-:W2:Y:S04]  /*11c0*/  LDG.E.64 R18, desc[UR8][R18.64] ;  /* 0x0000000812127981 */ /* 0x000ea8000c1e1b00 */
[----:B------:R-:W2:Y:S01]  /*11d0*/  LDG.E.64 R20, desc[UR8][R20.64] ;  /* 0x0000000814147981 */ /* 0x000ea2000c1e1b00 */
[----:B------:R-:W-:Y:S01]  /*11e0*/  IADD3 R4, PT, PT, R4, 0x4, RZ ;  /* 0x0000000404047810 */ /* 0x000fe20007ffe0ff */
[----:B--2---:R-:W-:-:S08]  /*11f0*/  DADD R16, R20, -R18 ;  /* 0x0000000014107229 */ /* 0x004fd00000000812 */
[----:B------:R-:W-:Y:S01]  /*1200*/  DFMA R16, R16, R16, R8 ;  /* 0x000000101010722b */ /* 0x000fe20000000008 */
[----:B------:R-:W-:-:S10]  /*1210*/  IMAD.MOV.U32 R9, RZ, RZ, RZ ;  /* 0x000000ffff097224 */ /* 0x000fd400078e00ff */
.L_x_9:
[----:B------:R-:W-:Y:S05]  /*1220*/  BRA.U !UP0, `(.L_x_8) ;  /* 0x0000000108e87547 */ /* 0x000fea000b800000 */
[----:B------:R-:W-:Y:S02]  /*1230*/  UISETP.NE.U32.AND UP1, UPT, UR6, 0x1, UPT ;  /* 0x000000010600788c */ /* 0x000fe4000bf25070 */
[----:B------:R-:W-:Y:S02]  /*1240*/  ULOP3.LUT UR5, UR10, 0x1, URZ, 0xc0, !UPT ;  /* 0x000000010a057892 */ /* 0x000fe4000f8ec0ff */
[----:B------:R-:W-:Y:S02]  /*1250*/  UISETP.NE.AND.EX UP1, UPT, URZ, URZ, UPT, UP1 ;  /* 0x000000ffff00728c */ /* 0x000fe4000bf25310 */
[----:B------:R-:W-:-:S04]  /*1260*/  UISETP.NE.U32.AND UP0, UPT, UR5, 0x1, UPT ;  /* 0x000000010500788c */ /* 0x000fc8000bf05070 */
[----:B------:R-:W-:-:S03]  /*1270*/  UISETP.NE.U32.AND.EX UP0, UPT, URZ, URZ, UPT, UP0 ;  /* 0x000000ffff00728c */ /* 0x000fc6000bf05100 */
[----:B------:R-:W-:Y:S08]  /*1280*/  BRA.U !UP1, `(.L_x_10) ;  /* 0x0000000109847547 */ /* 0x000ff0000b800000 */
[----:B------:R-:W0:Y:S01]  /*1290*/  LDC.64 R18, c[0x0][0x388] ;  /* 0x0000e200ff127b82 */ /* 0x000e220000000a00 */
[----:B------:R-:W-:Y:S02]  /*12a0*/  IMAD R27, R6, UR10, RZ ;  /* 0x0000000a061b7c24 */ /* 0x000fe4000f8e02ff */
[----:B------:R-:W-:Y:S02]  /*12b0*/  IMAD.MOV.U32 R8, RZ, RZ, R4 ;  /* 0x000000ffff087224 */ /* 0x000fe400078e0004 */
[C---:B------:R-:W-:Y:S02]  /*12c0*/  IMAD R27, R14.reuse, UR11, R27 ;  /* 0x0000000b0e1b7c24 */ /* 0x040fe4000f8e021b */
[----:B------:R-:W-:-:S04]  /*12d0*/  IMAD.WIDE.U32 R20, R14, UR10, R8 ;  /* 0x0000000a0e147c25 */ /* 0x000fc8000f8e0008 */
        /* <DEDUP_REMOVED lines=9> */
[----:B------:R-:W2:Y:S01]  /*1370*/  LDG.E.64 R28, desc[UR8][R28.64] ;  /* 0x000000081c1c7981 */ /* 0x000ea2000c1e1b00 */
[----:B------:R-:W-:Y:S02]  /*1380*/  VIADD R8, R4, 0x1 ;  /* 0x0000000104087836 */ /* 0x000fe40000000000 */
[----:B------:R-:W-:-:S03]  /*1390*/  IMAD.MOV.U32 R9, RZ, RZ, RZ ;  /* 0x000000ffff097224 */ /* 0x000fc600078e00ff */
[----:B------:R-:W-:Y:S01]  /*13a0*/  IADD3 R26, P0, PT, R8, R12, RZ ;  /* 0x0000000c081a7210 */ /* 0x000fe20007f1e0ff */
[----:B------:R-:W-:-:S03]  /*13b0*/  IMAD.WIDE.U32 R8, R14, UR10, R8 ;  /* 0x0000000a0e087c25 */ /* 0x000fc6000f8e0008 */
[----:B------:R-:W-:Y:S01]  /*13c0*/  LEA R20, P1, R26, R20, 0x3 ;  /* 0x000000141a147211 */ /* 0x000fe200078218ff */
[----:B------:R-:W-:Y:S01]  /*13d0*/  IMAD.IADD R27, R27, 0x1, R9 ;  /* 0x000000011b1b7824 */ /* 0x000fe200078e0209 */
[----:B--2---:R-:W-:Y:S01]  /*13e0*/  DADD R28, R28, -R24 ;  /* 0x000000001c1c7229 */ /* 0x004fe20000000818 */
[----:B------:R-:W-:Y:S02]  /*13f0*/  IADD3.X R24, PT, PT, RZ, R0, RZ, P0, !PT ;  /* 0x00000000ff187210 */ /* 0x000fe400007fe4ff */
[----:B------:R-:W-:Y:S02]  /*1400*/  LEA R18, P0, R8, R18, 0x3 ;  /* 0x0000001208127211 */ /* 0x000fe400078018ff */
[----:B------:R-:W-:Y:S02]  /*1410*/  LEA.HI.X R21, R26, R21, R24, 0x3, P1 ;  /* 0x000000151a157211 */ /* 0x000fe400008f1c18 */
[----:B------:R-:W-:-:S04]  /*1420*/  LEA.HI.X R19, R8, R19, R27, 0x3, P0 ;  /* 0x0000001308137211 */ /* 0x000fc800000f1c1b */
[----:B------:R-:W2:Y:S04]  /*1430*/  LDG.E.64 R20, desc[UR8][R20.64] ;  /* 0x0000000814147981 */ /* 0x000ea8000c1e1b00 */
[----:B------:R-:W2:Y:S01]  /*1440*/  LDG.E.64 R18, desc[UR8][R18.64] ;  /* 0x0000000812127981 */ /* 0x000ea2000c1e1b00 */
[----:B------:R-:W-:Y:S01]  /*1450*/  DFMA R16, R28, R28, R16 ;  /* 0x0000001c1c10722b */ /* 0x000fe20000000010 */
[----:B------:R-:W-:Y:S01]  /*1460*/  VIADD R4, R4, 0x2 ;  /* 0x0000000204047836 */ /* 0x000fe20000000000 */
[----:B--2---:R-:W-:-:S08]  /*1470*/  DADD R8, R20, -R18 ;  /* 0x0000000014087229 */ /* 0x004fd00000000812 */
[----:B------:R-:W-:Y:S01]  /*1480*/  DFMA R16, R8, R8, R16 ;  /* 0x000000080810722b */ /* 0x000fe20000000010 */
[----:B------:R-:W-:-:S10]  /*1490*/  IMAD.MOV.U32 R9, RZ, RZ, RZ ;  /* 0x000000ffff097224 */ /* 0x000fd400078e00ff */
.L_x_10:
[----:B------:R-:W-:Y:S05]  /*14a0*/  BRA.U UP0, `(.L_x_8) ;  /* 0x0000000100487547 */ /* 0x000fea000b800000 */
[----:B------:R-:W0:Y:S01]  /*14b0*/  LDC.64 R18, c[0x0][0x380] ;  /* 0x0000e000ff127b82 */ /* 0x000e220000000a00 */
[----:B------:R-:W-:Y:S01]  /*14c0*/  IMAD R27, R6, UR10, RZ ;  /* 0x0000000a061b7c24 */ /* 0x000fe2000f8e02ff */
[----:B------:R-:W-:Y:S01]  /*14d0*/  IADD3 R8, P0, PT, R4, R12, RZ ;  /* 0x0000000c04087210 */ /* 0x000fe20007f1e0ff */
[----:B------:R-:W-:Y:S02]  /*14e0*/  IMAD.MOV.U32 R24, RZ, RZ, R4 ;  /* 0x000000ffff187224 */ /* 0x000fe400078e0004 */
[----:B------:R-:W-:Y:S02]  /*14f0*/  IMAD.MOV.U32 R25, RZ, RZ, R9 ;  /* 0x000000ffff197224 */ /* 0x000fe400078e0009 */
[C---:B------:R-:W-:Y:S01]  /*1500*/  IMAD R27, R14.reuse, UR11, R27 ;  /* 0x0000000b0e1b7c24 */ /* 0x040fe2000f8e021b */
[----:B------:R-:W1:Y:S01]  /*1510*/  LDC.64 R20, c[0x0][0x388] ;  /* 0x0000e200ff147b82 */ /* 0x000e620000000a00 */
[----:B------:R-:W-:-:S04]  /*1520*/  IMAD.WIDE.U32 R24, R14, UR10, R24 ;  /* 0x0000000a0e187c25 */ /* 0x000fc8000f8e0018 */
[----:B------:R-:W-:Y:S01]  /*1530*/  IMAD.X R9, R9, 0x1, R0, P0 ;  /* 0x0000000109097824 */ /* 0x000fe200000e0600 */
[----:B------:R-:W-:Y:S02]  /*1540*/  IADD3 R4, PT, PT, R27, R25, RZ ;  /* 0x000000191b047210 */ /* 0x000fe40007ffe0ff */
[----:B0-----:R-:W-:-:S04]  /*1550*/  LEA R18, P0, R8, R18, 0x3 ;  /* 0x0000001208127211 */ /* 0x001fc800078018ff */
[----:B------:R-:W-:Y:S02]  /*1560*/  LEA.HI.X R19, R8, R19, R9, 0x3, P0 ;  /* 0x0000001308137211 */ /* 0x000fe400000f1c09 */
[----:B-1----:R-:W-:-:S04]  /*1570*/  LEA R20, P1, R24, R20, 0x3 ;  /* 0x0000001418147211 */ /* 0x002fc800078218ff */
[----:B------:R-:W2:Y:S01]  /*1580*/  LDG.E.64 R18, desc[UR8][R18.64] ;  /* 0x0000000812127981 */ /* 0x000ea2000c1e1b00 */
[----:B------:R-:W-:-:S06]  /*1590*/  LEA.HI.X R21, R24, R21, R4, 0x3, P1 ;  /* 0x0000001518157211 */ /* 0x000fcc00008f1c04 */
[----:B------:R-:W2:Y:S02]  /*15a0*/  LDG.E.64 R20, desc[UR8][R20.64] ;  /* 0x0000000814147981 */ /* 0x000ea4000c1e1b00 */
[----:B--2---:R-:W-:-:S08]  /*15b0*/  DADD R8, R18, -R20 ;  /* 0x0000000012087229 */ /* 0x004fd00000000814 */
[----:B------:R-:W-:-:S11]  /*15c0*/  DFMA R16, R8, R8, R16 ;  /* 0x000000080810722b */ /* 0x000fd60000000010 */
.L_x_8:
[----:B------:R-:W0:Y:S01]  /*15d0*/  LDCU.128 UR12, c[0x0][0x3a0] ;  /* 0x00007400ff0c77ac */ /* 0x000e220008000c00 */
[----:B------:R-:W-:Y:S01]  /*15e0*/  IMAD.MOV.U32 R8, RZ, RZ, R10 ;  /* 0x000000ffff087224 */ /* 0x000fe200078e000a */
[----:B------:R-:W-:Y:S01]  /*15f0*/  DSETP.GEU.AND P1, PT, R16, R22, PT ;  /* 0x000000161000722a */ /* 0x000fe20003f2e000 */
[----:B------:R-:W-:Y:S01]  /*1600*/  IMAD.MOV.U32 R9, RZ, RZ, R11 ;  /* 0x000000ffff097224 */ /* 0x000fe200078e000b */
[----:B------:R-:W1:Y:S04]  /*1610*/  LDCU.64 UR6, c[0x0][0x3b8] ;  /* 0x00007700ff0677ac */ /* 0x000e680008000a00 */
[----:B------:R-:W-:Y:S02]  /*1620*/  SEL R7, R2, R7, !P1 ;  /* 0x0000000702077207 */ /* 0x000fe40004800000 */
[----:B------:R-:W-:-:S02]  /*1630*/  FSEL R22, R16, R22, !P1 ;  /* 0x0000001610167208 */ /* 0x000fc40004800000 */
[----:B------:R-:W-:Y:S01]  /*1640*/  FSEL R23, R17, R23, !P1 ;  /* 0x0000001711177208 */ /* 0x000fe20004800000 */
[----:B0-----:R-:W-:Y:S02]  /*1650*/  IMAD R15, R6, UR14, RZ ;  /* 0x0000000e060f7c24 */ /* 0x001fe4000f8e02ff */
[----:B------:R-:W-:-:S04]  /*1660*/  IMAD.WIDE.U32 R8, R14, UR14, R8 ;  /* 0x0000000e0e087c25 */ /* 0x000fc8000f8e0008 */
[----:B------:R-:W-:Y:S01]  /*1670*/  IMAD R15, R14, UR15, R15 ;  /* 0x0000000f0e0f7c24 */ /* 0x000fe2000f8e020f */
[----:B------:R-:W-:-:S03]  /*1680*/  LEA R14, P0, R8, UR12, 0x3 ;  /* 0x0000000c080e7c11 */ /* 0x000fc6000f8018ff */
[----:B------:R-:W-:-:S05]  /*1690*/  IMAD.IADD R9, R9, 0x1, R15 ;  /* 0x0000000109097824 */ /* 0x000fca00078e020f */
[----:B------:R-:W-:Y:S02]  /*16a0*/  LEA.HI.X R15, R8, UR13, R9, 0x3, P0 ;  /* 0x0000000d080f7c11 */ /* 0x000fe400080f1c09 */
[----:B------:R-:W-:-:S03]  /*16b0*/  IADD3 R2, P0, PT, R2, 0x1, RZ ;  /* 0x0000000102027810 */ /* 0x000fc60007f1e0ff */
[----:B------:R0:W-:Y:S02]  /*16c0*/  STG.E.64 desc[UR8][R14.64], R16 ;  /* 0x000000100e007986 */ /* 0x0001e4000c101b08 */
[----:B------:R-:W-:Y:S01]  /*16d0*/  IMAD.X R3, RZ, RZ, R3, P0 ;  /* 0x000000ffff037224 */ /* 0x000fe200000e0603 */
[----:B-1----:R-:W-:-:S04]  /*16e0*/  ISETP.GE.U32.AND P0, PT, R2, UR6, PT ;  /* 0x0000000602007c0c */ /* 0x002fc8000bf06070 */
[----:B------:R-:W-:-:S13]  /*16f0*/  ISETP.GE.U32.AND.EX P0, PT, R3, UR7, PT, P0 ;  /* 0x0000000703007c0c */ /* 0x000fda000bf06100 */
[----:B0-----:R-:W-:Y:S05]  /*1700*/  @!P0 BRA `(.L_x_11) ;  /* 0xfffffff000748947 */ /* 0x001fea000383ffff */
.L_x_1:
[----:B------:R-:W3:Y:S01]  /*1710*/  LDCU.64 UR10, c[0x0][0x398] ;  /* 0x00007300ff0a77ac */ /* 0x000ee20008000a00 */
[----:B------:R-:W4:Y:S01]  /*1720*/  LDCU.64 UR4, c[0x0][0x3c8] ;  /* 0x00007900ff0477ac */ /* 0x000f220008000a00 */
[----:B---3--:R-:W-:-:S04]  /*1730*/  ISETP.NE.U32.AND P0, PT, RZ, UR10, PT ;  /* 0x0000000aff007c0c */ /* 0x008fc8000bf05070 */
[----:B------:R-:W-:Y:S02]  /*1740*/  ISETP.NE.AND.EX P0, PT, RZ, UR11, PT, P0 ;  /* 0x0000000bff007c0c */ /* 0x000fe4000bf05300 */
[----:B----4-:R-:W-:-:S04]  /*1750*/  LEA R2, P1, R10, UR4, 0x2 ;  /* 0x000000040a027c11 */ /* 0x010fc8000f8210ff */
[----:B------:R-:W-:-:S05]  /*1760*/  LEA.HI.X R3, R10, UR5, R11, 0x2, P1 ;  /* 0x000000050a037c11 */ /* 0x000fca00088f140b */
[----:B------:R3:W-:Y:S02]  /*1770*/  STG.E desc[UR8][R2.64], R7 ;  /* 0x0000000702007986 */ /* 0x0007e4000c101908 */
[----:B------:R-:W-:Y:S05]  /*1780*/  @!P0 EXIT ;  /* 0x000000000000894d */ /* 0x000fea0003800000 */
[----:B------:R-:W-:Y:S02]  /*1790*/  UISETP.GE.U32.AND UP0, UPT, UR10, 0x10, UPT ;  /* 0x000000100a00788c */ /* 0x000fe4000bf06070 */
[----:B--2---:R-:W-:Y:S01]  /*17a0*/  IMAD R5, R11, UR10, RZ ;  /* 0x0000000a0b057c24 */ /* 0x004fe2000f8e02ff */
[----:B------:R-:W-:Y:S01]  /*17b0*/  UMOV UR5, URZ ;  /* 0x000000ff00057c82 */ /* 0x000fe20008000000 */
[C---:B---3--:R-:W-:Y:S01]  /*17c0*/  IMAD.WIDE.U32 R2, R10.reuse, UR10, RZ ;  /* 0x0000000a0a027c25 */ /* 0x048fe2000f8e00ff */
[----:B------:R-:W-:Y:S01]  /*17d0*/  UISETP.GE.U32.AND.EX UP0, UPT, UR11, URZ, UPT, UP0 ;  /* 0x000000ff0b00728c */ /* 0x000fe2000bf06100 */
[----:B------:R-:W-:Y:S02]  /*17e0*/  UMOV UR6, URZ ;  /* 0x000000ff00067c82 */ /* 0x000fe40008000000 */
[----:B------:R-:W-:-:S04]  /*17f0*/  IMAD R5, R10, UR11, R5 ;  /* 0x0000000b0a057c24 */ /* 0x000fc8000f8e0205 */
[----:B------:R-:W-:Y:S02]  /*1800*/  IMAD.IADD R5, R3, 0x1, R5 ;  /* 0x0000000103057824 */ /* 0x000fe400078e0205 */
[----:B------:R-:W-:Y:S05]  /*1810*/  BRA.U !UP0, `(.L_x_12) ;  /* 0x0000000108fc7547 */ /* 0x000fea000b800000 */
[----:B------:R-:W2:Y:S01]  /*1820*/  LDCU.64 UR4, c[0x0][0x390] ;  /* 0x00007200ff0477ac */ /* 0x000ea20008000a00 */
[C---:B------:R-:W-:Y:S01]  /*1830*/  IMAD.WIDE.U32 R8, R7.reuse, UR10, RZ ;  /* 0x0000000a07087c25 */ /* 0x040fe2000f8e00ff */
[----:B------:R-:W3:Y:S03]  /*1840*/  LDCU.64 UR12, c[0x0][0x380] ;  /* 0x00007000ff0c77ac */ /* 0x000ee60008000a00 */
[----:B------:R-:W-:Y:S01]  /*1850*/  IMAD R9, R7, UR11, R9 ;  /* 0x0000000b07097c24 */ /* 0x000fe2000f8e0209 */
[----:B------:R-:W4:Y:S01]  /*1860*/  LDCU UR7, c[0x0][0x39c] ;  /* 0x00007380ff0777ac */ /* 0x000f220008000800 */
[----:B------:R-:W-:Y:S01]  /*1870*/  ULOP3.LUT UR6, UR10, 0xfffffff0, URZ, 0xc0, !UPT ;  /* 0xfffffff00a067892 */ /* 0x000fe2000f8ec0ff */
[----:B--2---:R-:W-:-:S06]  /*1880*/  LEA R0, P1, R8, UR4, 0x3 ;  /* 0x0000000408007c11 */ /* 0x004fcc000f8218ff */
[----:B------:R-:W-:Y:S01]  /*1890*/  UMOV UR4, UR6 ;  /* 0x0000000600047c82 */ /* 0x000fe20008000000 */
[----:B---3--:R-:W-:Y:S02]  /*18a0*/  LEA R4, P3, R2, UR12, 0x3 ;  /* 0x0000000c02047c11 */ /* 0x008fe4000f8618ff */
[----:B------:R-:W-:Y:S02]  /*18b0*/  IADD3 R0, P2, PT, R0, 0x40, RZ ;  /* 0x0000004000007810 */ /* 0x000fe40007f5e0ff */
[----:B------:R-:W-:Y:S01]  /*18c0*/  LEA.HI.X R8, R8, UR5, R9, 0x3, P1 ;  /* 0x0000000508087c11 */ /* 0x000fe200088f1c09 */
[----:B----4-:R-:W-:Y:S01]  /*18d0*/  UMOV UR5, UR7 ;  /* 0x0000000700057c82 */ /* 0x010fe20008000000 */
[----:B------:R-:W-:Y:S02]  /*18e0*/  IADD3 R4, P0, PT, R4, 0x40, RZ ;  /* 0x0000004004047810 */ /* 0x000fe40007f1e0ff */
[----:B-1----:R-:W-:Y:S01]  /*18f0*/  LEA.HI.X R13, R2, UR13, R5, 0x3, P3 ;  /* 0x0000000d020d7c11 */ /* 0x002fe200098f1c05 */
[----:B0-----:R-:W-:-:S03]  /*1900*/  IMAD.X R15, RZ, RZ, R8, P2 ;  /* 0x000000ffff0f7224 */ /* 0x001fc600010e0608 */
[----:B------:R-:W-:-:S07]  /*1910*/  IADD3.X R13, PT, PT, RZ, R13, RZ, P0, !PT ;  /* 0x0000000dff0d7210 */ /* 0x000fce00007fe4ff */
.L_x_13:
[----:B------:R-:W-:Y:S02]  /*1920*/  IMAD.MOV.U32 R8, RZ, RZ, R4 ;  /* 0x000000ffff087224 */ /* 0x000fe400078e0004 */
[----:B------:R-:W-:-:S05]  /*1930*/  IMAD.MOV.U32 R9, RZ, RZ, R13 ;  /* 0x000000ffff097224 */ /* 0x000fca00078e000d */
[----:B--2---:R-:W2:Y:S01]  /*1940*/  LDG.E.64 R12, desc[UR8][R8.64+-0x40] ;  /* 0xffffc008080c7981 */ /* 0x004ea2000c1e1b00 */
[----:B------:R-:W-:Y:S02]  /*1950*/  IMAD.MOV.U32 R10, RZ, RZ, R0 ;  /* 0x000000ffff0a7224 */ /* 0x000fe400078e0000 */
[----:B------:R-:W-:-:S05]  /*1960*/  IMAD.MOV.U32 R11, RZ, RZ, R15 ;  /* 0x000000ffff0b7224 */ /* 0x000fca00078e000f */
[----:B--2---:R0:W-:Y:S04]  /*1970*/  REDG.E.ADD.F64.RN.STRONG.GPU desc[UR8][R10.64+-0x40], R12 ;  /* 0xffffc00c0a0079a6 */ /* 0x0041e8000c12ff08 */
[----:B------:R-:W2:Y:S04]  /*1980*/  LDG.E.64 R14, desc[UR8][R8.64+-0x38] ;  /* 0xffffc808080e7981 */ /* 0x000ea8000c1e1b00 */
[----:B--2---:R1:W-:Y:S04]  /*1990*/  REDG.E.ADD.F64.RN.STRONG.GPU desc[UR8][R10.64+-0x38], R14 ;  /* 0xffffc80e0a0079a6 */ /* 0x0043e8000c12ff08 */
[----:B------:R-:W2:Y:S04]  /*19a0*/  LDG.E.64 R16, desc[UR8][R8.64+-0x30] ;  /* 0xffffd00808107981 */ /* 0x000ea8000c1e1b00 */
[----:B--2---:R2:W-:Y:S04]  /*19b0*/  REDG.E.ADD.F64.RN.STRONG.GPU desc[UR8][R10.64+-0x30], R16 ;  /* 0xffffd0100a0079a6 */ /* 0x0045e8000c12ff08 */
[----:B------:R-:W3:Y:S04]  /*19c0*/  LDG.E.64 R18, desc[UR8][R8.64+-0x28] ;  /* 0xffffd80808127981 */ /* 0x000ee8000c1e1b00 */
[----:B---3--:R3:W-:Y:S04]  /*19d0*/  REDG.E.ADD.F64.RN.STRONG.GPU desc[UR8][R10.64+-0x28], R18 ;  /* 0xffffd8120a0079a6 */ /* 0x0087e8000c12ff08 */
[----:B------:R-:W4:Y:S04]  /*19e0*/  LDG.E.64 R20, desc[UR8][R8.64+-0x20] ;  /* 0xffffe00808147981 */ /* 0x000f28000c1e1b00 */
[----:B----4-:R4:W-:Y:S04]  /*19f0*/  REDG.E.ADD.F64.RN.STRONG.GPU desc[UR8][R10.64+-0x20], R20 ;  /* 0xffffe0140a0079a6 */ /* 0x0109e8000c12ff08 */
[----:B------:R-:W5:Y:S04]  /*1a00*/  LDG.E.64 R22, desc[UR8][R8.64+-0x18] ;  /* 0xffffe80808167981 */ /* 0x000f68000c1e1b00 */
[----:B-----5:R5:W-:Y:S04]  /*1a10*/  REDG.E.ADD.F64.RN.STRONG.GPU desc[UR8][R10.64+-0x18], R22 ;  /* 0xffffe8160a0079a6 */ /* 0x020be8000c12ff08 */
[----:B0-----:R-:W2:Y:S04]  /*1a20*/  LDG.E.64 R12, desc[UR8][R8.64+-0x10] ;  /* 0xfffff008080c7981 */ /* 0x001ea8000c1e1b00 */
[----:B--2---:R0:W-:Y:S04]  /*1a30*/  REDG.E.ADD.F64.RN.STRONG.GPU desc[UR8][R10.64+-0x10], R12 ;  /* 0xfffff00c0a0079a6 */ /* 0x0041e8000c12ff08 */
[----:B-1----:R-:W2:Y:S04]  /*1a40*/  LDG.E.64 R14, desc[UR8][R8.64+-0x8] ;  /* 0xfffff808080e7981 */ /* 0x002ea8000c1e1b00 */
[----:B--2---:R1:W-:Y:S04]  /*1a50*/  REDG.E.ADD.F64.RN.STRONG.GPU desc[UR8][R10.64+-0x8], R14 ;  /* 0xfffff80e0a0079a6 */ /* 0x0043e8000c12ff08 */
[----:B------:R-:W2:Y:S04]  /*1a60*/  LDG.E.64 R16, desc[UR8][R8.64] ;  /* 0x0000000808107981 */ /* 0x000ea8000c1e1b00 */
[----:B--2---:R2:W-:Y:S04]  /*1a70*/  REDG.E.ADD.F64.RN.STRONG.GPU desc[UR8][R10.64], R16 ;  /* 0x000000100a0079a6 */ /* 0x0045e8000c12ff08 */
[----:B---3--:R-:W3:Y:S04]  /*1a80*/  LDG.E.64 R18, desc[UR8][R8.64+0x8] ;  /* 0x0000080808127981 */ /* 0x008ee8000c1e1b00 */
[----:B---3--:R3:W-:Y:S04]  /*1a90*/  REDG.E.ADD.F64.RN.STRONG.GPU desc[UR8][R10.64+0x8], R18 ;  /* 0x000008120a0079a6 */ /* 0x0087e8000c12ff08 */
[----:B----4-:R-:W4:Y:S04]  /*1aa0*/  LDG.E.64 R20, desc[UR8][R8.64+0x10] ;  /* 0x0000100808147981 */ /* 0x010f28000c1e1b00 */
[----:B----4-:R-:W-:Y:S04]  /*1ab0*/  REDG.E.ADD.F64.RN.STRONG.GPU desc[UR8][R10.64+0x10], R20 ;  /* 0x000010140a0079a6 */ /* 0x010fe8000c12ff08 */
[----:B-----5:R-:W4:Y:S04]  /*1ac0*/  LDG.E.64 R22, desc[UR8][R8.64+0x18] ;  /* 0x0000180808167981 */ /* 0x020f28000c1e1b00 */
[----:B----4-:R-:W-:Y:S04]  /*1ad0*/  REDG.E.ADD.F64.RN.STRONG.GPU desc[UR8][R10.64+0x18], R22 ;  /* 0x000018160a0079a6 */ /* 0x010fe8000c12ff08 */
[----:B0-----:R-:W4:Y:S04]  /*1ae0*/  LDG.E.64 R12, desc[UR8][R8.64+0x20] ;  /* 0x00002008080c7981 */ /* 0x001f28000c1e1b00 */
[----:B----4-:R0:W-:Y:S04]  /*1af0*/  REDG.E.ADD.F64.RN.STRONG.GPU desc[UR8][R10.64+0x20], R12 ;  /* 0x0000200c0a0079a6 */ /* 0x0101e8000c12ff08 */
[----:B-1----:R-:W4:Y:S04]  /*1b00*/  LDG.E.64 R14, desc[UR8][R8.64+0x28] ;  /* 0x00002808080e7981 */ /* 0x002f28000c1e1b00 */
[----:B----4-:R1:W-:Y:S04]  /*1b10*/  REDG.E.ADD.F64.RN.STRONG.GPU desc[UR8][R10.64+0x28], R14 ;  /* 0x0000280e0a0079a6 */ /* 0x0103e8000c12ff08 */
[----:B--2---:R-:W2:Y:S04]  /*1b20*/  LDG.E.64 R16, desc[UR8][R8.64+0x30] ;  /* 0x0000300808107981 */ /* 0x004ea8000c1e1b00 */
[----:B--2---:R2:W-:Y:S04]  /*1b30*/  REDG.E.ADD.F64.RN.STRONG.GPU desc[UR8][R10.64+0x30], R16 ;  /* 0x000030100a0079a6 */ /* 0x0045e8000c12ff08 */
[----:B---3--:R-:W3:Y:S01]  /*1b40*/  LDG.E.64 R18, desc[UR8][R8.64+0x38] ;  /* 0x0000380808127981 */ /* 0x008ee2000c1e1b00 */
[----:B------:R-:W-:-:S04]  /*1b50*/  UIADD3 UR4, UP0, UPT, UR4, -0x10, URZ ;  /* 0xfffffff004047890 */ /* 0x000fc8000ff1e0ff */
[----:B------:R-:W-:Y:S02]  /*1b60*/  UIADD3.X UR5, UPT, UPT, UR5, -0x1, URZ, UP0, !UPT ;  /* 0xffffffff05057890 */ /* 0x000fe400087fe4ff */
[----:B------:R-:W-:-:S04]  /*1b70*/  UISETP.NE.U32.AND UP0, UPT, UR4, URZ, UPT ;  /* 0x000000ff0400728c */ /* 0x000fc8000bf05070 */
[----:B------:R-:W-:Y:S01]  /*1b80*/  UISETP.NE.AND.EX UP0, UPT, UR5, URZ, UPT, UP0 ;  /* 0x000000ff0500728c */ /* 0x000fe2000bf05300 */
[----:B---3--:R2:W-:Y:S01]  /*1b90*/  REDG.E.ADD.F64.RN.STRONG.GPU desc[UR8][R10.64+0x38], R18 ;  /* 0x000038120a0079a6 */ /* 0x0085e2000c12ff08 */
[----:B------:R-:W-:Y:S02]  /*1ba0*/  IADD3 R4, P0, PT, R8, 0x80, RZ ;  /* 0x0000008008047810 */ /* 0x000fe40007f1e0ff */
[----:B------:R-:W-:-:S03]  /*1bb0*/  IADD3 R0, P1, PT, R10, 0x80, RZ ;  /* 0x000000800a007810 */ /* 0x000fc60007f3e0ff */
[----:B0-----:R-:W-:Y:S02]  /*1bc0*/  IMAD.X R13, RZ, RZ, R9, P0 ;  /* 0x000000ffff0d7224 */ /* 0x001fe400000e0609 */
[----:B-1----:R-:W-:Y:S01]  /*1bd0*/  IMAD.X R15, RZ, RZ, R11, P1 ;  /* 0x000000ffff0f7224 */ /* 0x002fe200008e060b */
[----:B------:R-:W-:Y:S07]  /*1be0*/  BRA.U UP0, `(.L_x_13) ;  /* 0xfffffffd004c7547 */ /* 0x000fee000b83ffff */
[----:B------:R-:W-:Y:S01]  /*1bf0*/  UMOV UR5, UR6 ;  /* 0x0000000600057c82 */ /* 0x000fe20008000000 */
[----:B------:R-:W-:-:S05]  /*1c00*/  UMOV UR6, UR7 ;  /* 0x0000000700067c82 */ /* 0x000fca0008000000 */
.L_x_12:
[----:B------:R-:W-:-:S06]  /*1c10*/  ULOP3.LUT UR4, UR10, 0xf, URZ, 0xc0, !UPT ;  /* 0x0000000f0a047892 */ /* 0x000fcc000f8ec0ff */
[----:B------:R-:W-:-:S04]  /*1c20*/  ISETP.NE.U32.AND P0, PT, RZ, UR4, PT ;  /* 0x00000004ff007c0c */ /* 0x000fc8000bf05070 */
[----:B------:R-:W-:-:S13]  /*1c30*/  ISETP.NE.AND.EX P0, PT, RZ, RZ, PT, P0 ;  /* 0x000000ffff00720c */ /* 0x000fda0003f05300 */
[----:B------:R-:W-:Y:S05]  /*1c40*/  @!P0 EXIT ;  /* 0x000000000000894d */ /* 0x000fea0003800000 */
[----:B------:R-:W-:Y:S02]  /*1c50*/  UISETP.GE.U32.AND UP0, UPT, UR4, 0x8, UPT ;  /* 0x000000080400788c */ /* 0x000fe4000bf06070 */
[----:B------:R-:W-:Y:S02]  /*1c60*/  ULOP3.LUT UR12, UR10, 0x7, URZ, 0xc0, !UPT ;  /* 0x000000070a0c7892 */ /* 0x000fe4000f8ec0ff */
[----:B------:R-:W-:-:S04]  /*1c70*/  UISETP.GE.U32.AND.EX UP0, UPT, URZ, URZ, UPT, UP0 ;  /* 0x000000ffff00728c */ /* 0x000fc8000bf06100 */
[----:B------:R-:W-:-:S04]  /*1c80*/  ISETP.NE.U32.AND P0, PT, RZ, UR12, PT ;  /* 0x0000000cff007c0c */ /* 0x000fc8000bf05070 */
[----:B------:R-:W-:Y:S01]  /*1c90*/  ISETP.NE.AND.EX P0, PT, RZ, RZ, PT, P0 ;  /* 0x000000ffff00720c */ /* 0x000fe20003f05300 */
[----:B------:R-:W-:-:S12]  /*1ca0*/  BRA.U !UP0, `(.L_x_14) ;  /* 0x0000000508b07547 */ /* 0x000fd8000b800000 */
[----:B------:R-:W3:Y:S01]  /*1cb0*/  LDCU.64 UR16, c[0x0][0x380] ;  /* 0x00007000ff1077ac */ /* 0x000ee20008000a00 */
[----:B------:R-:W-:Y:S01]  /*1cc0*/  IADD3 R0, P1, PT, R2, UR5, RZ ;  /* 0x0000000502007c10 */ /* 0x000fe2000ff3e0ff */
[----:B------:R-:W4:Y:S03]  /*1cd0*/  LDCU.64 UR14, c[0x0][0x390] ;  /* 0x00007200ff0e77ac */ /* 0x000f260008000a00 */
[----:B------:R-:W-:Y:S02]  /*1ce0*/  IADD3.X R9, PT, PT, R5, UR6, RZ, P1, !PT ;  /* 0x0000000605097c10 */ /* 0x000fe40008ffe4ff */
[----:B---3--:R-:W-:-:S04]  /*1cf0*/  LEA R8, P1, R0, UR16, 0x3 ;  /* 0x0000001000087c11 */ /* 0x008fc8000f8218ff */
[----:B------:R-:W-:-:S06]  /*1d00*/  LEA.HI.X R9, R0, UR17, R9, 0x3, P1 ;  /* 0x0000001100097c11 */ /* 0x000fcc00088f1c09 */
[----:B------:R-:W3:Y:S01]  /*1d10*/  LDG.E.64 R8, desc[UR8][R8.64] ;  /* 0x0000000808087981 */ /* 0x000ee2000c1e1b00 */
[----:B------:R-:W-:Y:S02]  /*1d20*/  UIADD3 UR4, UPT, UPT, UR5, 0x1, URZ ;  /* 0x0000000105047890 */ /* 0x000fe4000fffe0ff */
[----:B--2---:R-:W-:Y:S01]  /*1d30*/  MOV R10, UR5 ;  /* 0x00000005000a7c02 */ /* 0x004fe20008000f00 */
[----:B------:R-:W-:Y:S02]  /*1d40*/  IMAD.U32 R11, RZ, RZ, UR6 ;  /* 0x00000006ff0b7e24 */ /* 0x000fe4000f8e00ff */
[C---:B------:R-:W-:Y:S01]  /*1d50*/  IMAD R0, R7.reuse, UR11, RZ ;  /* 0x0000000b07007c24 */ /* 0x040fe2000f8e02ff */
[----:B------:R-:W-:Y:S01]  /*1d60*/  IADD3 R4, P1, PT, R2, UR4, RZ ;  /* 0x0000000402047c10 */ /* 0x000fe2000ff3e0ff */
[----:B------:R-:W-:-:S03]  /*1d70*/  IMAD.WIDE.U32 R10, R7, UR10, R10 ;  /* 0x0000000a070a7c25 */ /* 0x000fc6000f8e000a */
[----:B0-----:R-:W-:Y:S01]  /*1d80*/  LEA R16, P2, R4, UR16, 0x3 ;  /* 0x0000001004107c11 */ /* 0x001fe2000f8418ff */
[----:B-1----:R-:W-:Y:S01]  /*1d90*/  IMAD.X R13, RZ, RZ, R5, P1 ;  /* 0x000000ffff0d7224 */ /* 0x002fe200008e0605 */
[----:B----4-:R-:W-:Y:S01]  /*1da0*/  LEA R12, P1, R10, UR14, 0x3 ;  /* 0x0000000e0a0c7c11 */ /* 0x010fe2000f8218ff */
[----:B------:R-:W-:-:S03]  /*1db0*/  IMAD.IADD R11, R0, 0x1, R11 ;  /* 0x00000001000b7824 */ /* 0x000fc600078e020b */
[----:B------:R-:W-:Y:S02]  /*1dc0*/  LEA.HI.X R17, R4, UR17, R13, 0x3, P2 ;  /* 0x0000001104117c11 */ /* 0x000fe400090f1c0d */
[----:B------:R-:W-:Y:S01]  /*1dd0*/  LEA.HI.X R13, R10, UR15, R11, 0x3, P1 ;  /* 0x0000000f0a0d7c11 */ /* 0x000fe200088f1c0b */
[----:B------:R-:W-:-:S04]  /*1de0*/  UIADD3 UR6, UPT, UPT, UR5, 0x2, URZ ;  /* 0x0000000205067890 */ /* 0x000fc8000fffe0ff */
[----:B---3--:R0:W-:Y:S04]  /*1df0*/  REDG.E.ADD.F64.RN.STRONG.GPU desc[UR8][R12.64], R8 ;  /* 0x000000080c0079a6 */ /* 0x0081e8000c12ff08 */
[----:B------:R-:W2:Y:S01]  /*1e00*/  LDG.E.64 R10, desc[UR8][R16.64] ;  /* 0x00000008100a7981 */ /* 0x000ea2000c1e1b00 */
[----:B------:R-:W-:Y:S01]  /*1e10*/  IMAD.U32 R14, RZ, RZ, UR4 ;  /* 0x00000004ff0e7e24 */ /* 0x000fe2000f8e00ff */
[----:B------:R-:W-:Y:S01]  /*1e20*/  IADD3 R4, P1, PT, R2, UR6, RZ ;  /* 0x0000000602047c10 */ /* 0x000fe2000ff3e0ff */
[----:B------:R-:W-:-:S03]  /*1e30*/  IMAD.MOV.U32 R15, RZ, RZ, RZ ;  /* 0x000000ffff0f7224 */ /* 0x000fc600078e00ff */
[----:B------:R-:W-:Y:S01]  /*1e40*/  LEA R20, P2, R4, UR16, 0x3 ;  /* 0x0000001004147c11 */ /* 0x000fe2000f8418ff */
[----:B------:R-:W-:-:S04]  /*1e50*/  IMAD.WIDE.U32 R14, R7, UR10, R14 ;  /* 0x0000000a070e7c25 */ /* 0x000fc8000f8e000e */
[----:B------:R-:W-:Y:S01]  /*1e60*/  IMAD.X R19, RZ, RZ, R5, P1 ;  /* 0x000000ffff137224 */ /* 0x000fe200008e0605 */
[----:B------:R-:W-:Y:S02]  /*1e70*/  IADD3 R15, PT, PT, R0, R15, RZ ;  /* 0x0000000f000f7210 */ /* 0x000fe40007ffe0ff */
[----:B------:R-:W-:Y:S02]  /*1e80*/  LEA R18, P1, R14, UR14, 0x3 ;  /* 0x0000000e0e127c11 */ /* 0x000fe4000f8218ff */
[----:B------:R-:W-:Y:S02]  /*1e90*/  LEA.HI.X R21, R4, UR17, R19, 0x3, P2 ;  /* 0x0000001104157c11 */ /* 0x000fe400090f1c13 */
[----:B------:R-:W-:Y:S01]  /*1ea0*/  LEA.HI.X R19, R14, UR15, R15, 0x3, P1 ;  /* 0x0000000f0e137c11 */ /* 0x000fe200088f1c0f */
[----:B------:R-:W-:-:S04]  /*1eb0*/  UIADD3 UR4, UPT, UPT, UR5, 0x3, URZ ;  /* 0x0000000305047890 */ /* 0x000fc8000fffe0ff */
[----:B--2---:R1:W-:Y:S04]  /*1ec0*/  REDG.E.ADD.F64.RN.STRONG.GPU desc[UR8][R18.64], R10 ;  /* 0x0000000a120079a6 */ /* 0x0043e8000c12ff08 */
[----:B0-----:R-:W2:Y:S01]  /*1ed0*/  LDG.E.64 R8, desc[UR8][R20.64] ;  /* 0x0000000814087981 */ /* 0x001ea2000c1e1b00 */
[----:B------:R-:W-:Y:S01]  /*1ee0*/  IMAD.U32 R12, RZ, RZ, UR6 ;  /* 0x00000006ff0c7e24 */ /* 0x000fe2000f8e00ff */
[----:B------:R-:W-:Y:S01]  /*1ef0*/  IADD3 R4, P1, PT, R2, UR4, RZ ;  /* 0x0000000402047c10 */ /* 0x000fe2000ff3e0ff */
[----:B------:R-:W-:-:S03]  /*1f00*/  IMAD.MOV.U32 R13, RZ, RZ, RZ ;  /* 0x000000ffff0d7224 */ /* 0x000fc600078e00ff */
[----:B------:R-:W-:Y:S01]  /*1f10*/  LEA R16, P2, R4, UR16, 0x3 ;  /* 0x0000001004107c11 */ /* 0x000fe2000f8418ff */
[----:B------:R-:W-:-:S04]  /*1f20*/  IMAD.WIDE.U32 R12, R7, UR10, R12 ;  /* 0x0000000a070c7c25 */ /* 0x000fc8000f8e000c */
[----:B------:R-:W-:Y:S01]  /*1f30*/  IMAD.X R15, RZ, RZ, R5, P1 ;  /* 0x000000ffff0f7224 */ /* 0x000fe200008e0605 */
[----:B------:R-:W-:Y:S01]  /*1f40*/  LEA R14, P1, R12, UR14, 0x3 ;  /* 0x0000000e0c0e7c11 */ /* 0x000fe2000f8218ff */
[----:B------:R-:W-:-:S03]  /*1f50*/  IMAD.IADD R13, R0, 0x1, R13 ;  /* 0x00000001000d7824 */ /* 0x000fc600078e020d */
[----:B------:R-:W-:Y:S02]  /*1f60*/  LEA.HI.X R17, R4, UR17, R15, 0x3, P2 ;  /* 0x0000001104117c11 */ /* 0x000fe400090f1c0f */
[----:B------:R-:W-:Y:S01]  /*1f70*/  LEA.HI.X R15, R12, UR15, R13, 0x3, P1 ;  /* 0x0000000f0c0f7c11 */ /* 0x000fe200088f1c0d */
[----:B------:R-:W-:-:S04]  /*1f80*/  UIADD3 UR6, UPT, UPT, UR5, 0x4, URZ ;  /* 0x0000000405067890 */ /* 0x000fc8000fffe0ff */
[----:B--2---:R0:W-:Y:S04]  /*1f90*/  REDG.E.ADD.F64.RN.STRONG.GPU desc[UR8][R14.64], R8 ;  /* 0x000000080e0079a6 */ /* 0x0041e8000c12ff08 */
[----:B-1----:R-:W2:Y:S01]  /*1fa0*/  LDG.E.64 R10, desc[UR8][R16.64] ;  /* 0x00000008100a7981 */ /* 0x002ea2000c1e1b00 */
[----:B------:R-:W-:Y:S01]  /*1fb0*/  IMAD.U32 R12, RZ, RZ, UR4 ;  /* 0x00000004ff0c7e24 */ /* 0x000fe2000f8e00ff */
[----:B------:R-:W-:Y:S01]  /*1fc0*/  IADD3 R4, P1, PT, R2, UR6, RZ ;  /* 0x0000000602047c10 */ /* 0x000fe2000ff3e0ff */
[----:B------:R-:W-:-:S03]  /*1fd0*/  IMAD.MOV.U32 R13, RZ, RZ, RZ ;  /* 0x000000ffff0d7224 */ /* 0x000fc600078e00ff */
[----:B------:R-:W-:Y:S01]  /*1fe0*/  IADD3.X R19, PT, PT, RZ, R5, RZ, P1, !PT ;  /* 0x00000005ff137210 */ /* 0x000fe20000ffe4ff */
[----:B------:R-:W-:Y:S01]  /*1ff0*/  IMAD.WIDE.U32 R12, R7, UR10, R12 ;  /* 0x0000000a070c7c25 */ /* 0x000fe2000f8e000c */
[----:B------:R-:W-:-:S03]  /*2000*/  LEA R20, P2, R4, UR16, 0x3 ;  /* 0x0000001004147c11 */ /* 0x000fc6000f8418ff */
[----:B------:R-:W-:Y:S01]  /*2010*/  IMAD.IADD R13, R0, 0x1, R13 ;  /* 0x00000001000d7824 */ /* 0x000fe200078e020d */
        /* <DEDUP_REMOVED lines=16> */
[----:B------:R-:W-:Y:S01]  /*2120*/  HFMA2 R13, -RZ, RZ, 0, 0 ;  /* 0x00000000ff0d7431 */ /* 0x000fe200000001ff */
[----:B------:R-:W-:-:S03]  /*2130*/  UIADD3 UR6, UPT, UPT, UR5, 0x6, URZ ;  /* 0x0000000605067890 */ /* 0x000fc6000fffe0ff */
[----:B--2---:R0:W-:Y:S04]  /*2140*/  REDG.E.ADD.F64.RN.STRONG.GPU desc[UR8][R14.64], R8 ;  /* 0x000000080e0079a6 */ /* 0x0041e8000c12ff08 */
[----:B-1----:R-:W2:Y:S01]  /*2150*/  LDG.E.64 R10, desc[UR8][R16.64] ;  /* 0x00000008100a7981 */ /* 0x002ea2000c1e1b00 */
[----:B------:R-:W-:Y:S01]  /*2160*/  IMAD.U32 R12, RZ, RZ, UR4 ;  /* 0x00000004ff0c7e24 */ /* 0x000fe2000f8e00ff */
[----:B------:R-:W-:-:S03]  /*2170*/  IADD3 R4, P1, PT, R2, UR6, RZ ;  /* 0x0000000602047c10 */ /* 0x000fc6000ff3e0ff */
[----:B------:R-:W-:Y:S01]  /*2180*/  IMAD.WIDE.U32 R12, R7, UR10, R12 ;  /* 0x0000000a070c7c25 */ /* 0x000fe2000f8e000c */
[----:B------:R-:W-:-:S03]  /*2190*/  LEA R20, P2, R4, UR16, 0x3 ;  /* 0x0000001004147c11 */ /* 0x000fc6000f8418ff */
[----:B------:R-:W-:Y:S01]  /*21a0*/  IMAD.X R19, RZ, RZ, R5, P1 ;  /* 0x000000ffff137224 */ /* 0x000fe200008e0605 */
[----:B------:R-:W-:Y:S01]  /*21b0*/  LEA R18, P1, R12, UR14, 0x3 ;  /* 0x0000000e0c127c11 */ /* 0x000fe2000f8218ff */
[----:B------:R-:W-:-:S03]  /*21c0*/  IMAD.IADD R13, R0, 0x1, R13 ;  /* 0x00000001000d7824 */ /* 0x000fc600078e020d */
        /* <DEDUP_REMOVED lines=14> */
[----:B------:R-:W-:-:S05]  /*22b0*/  LEA.HI.X R15, R12, UR15, R13, 0x3, P1 ;  /* 0x0000000f0c0f7c11 */ /* 0x000fca00088f1c0d */
[----:B--2---:R3:W-:Y:S04]  /*22c0*/  REDG.E.ADD.F64.RN.STRONG.GPU desc[UR8][R14.64], R8 ;  /* 0x000000080e0079a6 */ /* 0x0047e8000c12ff08 */
[----:B-1----:R-:W2:Y:S01]  /*22d0*/  LDG.E.64 R10, desc[UR8][R16.64] ;  /* 0x00000008100a7981 */ /* 0x002ea2000c1e1b00 */
[----:B------:R-:W-:Y:S01]  /*22e0*/  MOV R12, UR4 ;  /* 0x00000004000c7c02 */ /* 0x000fe20008000f00 */
[----:B------:R-:W-:-:S04]  /*22f0*/  IMAD.MOV.U32 R13, RZ, RZ, RZ ;  /* 0x000000ffff0d7224 */ /* 0x000fc800078e00ff */
[----:B------:R-:W-:-:S04]  /*2300*/  IMAD.WIDE.U32 R12, R7, UR10, R12 ;  /* 0x0000000a070c7c25 */ /* 0x000fc8000f8e000c */
[----:B------:R-:W-:Y:S01]  /*2310*/  IMAD.IADD R13, R0, 0x1, R13 ;  /* 0x00000001000d7824 */ /* 0x000fe200078e020d */
[----:B------:R-:W-:-:S04]  /*2320*/  LEA R18, P1, R12, UR14, 0x3 ;  /* 0x0000000e0c127c11 */ /* 0x000fc8000f8218ff */
[----:B------:R-:W-:-:S05]  /*2330*/  LEA.HI.X R19, R12, UR15, R13, 0x3, P1 ;  /* 0x0000000f0c137c11 */ /* 0x000fca00088f1c0d */
[----:B--2---:R3:W-:Y:S01]  /*2340*/  REDG.E.ADD.F64.RN.STRONG.GPU desc[UR8][R18.64], R10 ;  /* 0x0000000a120079a6 */ /* 0x0047e2000c12ff08 */
[----:B------:R-:W-:Y:S01]  /*2350*/  UIADD3 UR5, UPT, UPT, UR5, 0x8, URZ ;  /* 0x0000000805057890 */ /* 0x000fe2000fffe0ff */
[----:B------:R-:W-:-:S11]  /*2360*/  UMOV UR6, URZ ;  /* 0x000000ff00067c82 */ /* 0x000fd60008000000 */
.L_x_14:
[----:B------:R-:W-:Y:S05]  /*2370*/  @!P0 EXIT ;  /* 0x000000000000894d */ /* 0x000fea0003800000 */
[----:B------:R-:W-:Y:S02]  /*2380*/  UISETP.GE.U32.AND UP0, UPT, UR12, 0x4, UPT ;  /* 0x000000040c00788c */ /* 0x000fe4000bf06070 */
[----:B------:R-:W-:Y:S02]  /*2390*/  ULOP3.LUT UR7, UR10, 0x3, URZ, 0xc0, !UPT ;  /* 0x000000030a077892 */ /* 0x000fe4000f8ec0ff */
[----:B------:R-:W-:Y:S01]  /*23a0*/  UISETP.GE.U32.AND.EX UP0, UPT, URZ, URZ, UPT, UP0 ;  /* 0x000000ffff00728c */ /* 0x000fe2000bf06100 */
[----:B------:R-:W-:Y:S01]  /*23b0*/  UMOV UR4, URZ ;  /* 0x000000ff00047c82 */ /* 0x000fe20008000000 */
[----:B------:R-:W4:Y:S02]  /*23c0*/  LDCU.64 UR18, c[0x0][0x390] ;  /* 0x00007200ff1277ac */ /* 0x000f240008000a00 */
[----:B------:R-:W-:Y:S01]  /*23d0*/  ISETP.NE.U32.AND P0, PT, RZ, UR7, PT ;  /* 0x00000007ff007c0c */ /* 0x000fe2000bf05070 */
[----:B------:R-:W0:Y:S03]  /*23e0*/  LDCU.64 UR20, c[0x0][0x380] ;  /* 0x00007000ff1477ac */ /* 0x000e260008000a00 */
[----:B------:R-:W-:Y:S01]  /*23f0*/  ISETP.NE.AND.EX P0, PT, RZ, UR4, PT, P0 ;  /* 0x00000004ff007c0c */ /* 0x000fe2000bf05300 */
[----:B------:R-:W-:-:S12]  /*2400*/  BRA.U !UP0, `(.L_x_15) ;  /* 0x0000000108e07547 */ /* 0x000fd8000b800000 */
[----:B------:R-:W5:Y:S01]  /*2410*/  LDCU.64 UR14, c[0x0][0x380] ;  /* 0x00007000ff0e77ac */ /* 0x000f620008000a00 */
[----:B------:R-:W-:Y:S01]  /*2420*/  IADD3 R0, P1, PT, R2, UR5, RZ ;  /* 0x0000000502007c10 */ /* 0x000fe2000ff3e0ff */
[----:B------:R-:W4:Y:S03]  /*2430*/  LDCU.64 UR12, c[0x0][0x390] ;  /* 0x00007200ff0c77ac */ /* 0x000f260008000a00 */
[----:B---3--:R-:W-:Y:S02]  /*2440*/  IADD3.X R9, PT, PT, R5, UR6, RZ, P1, !PT ;  /* 0x0000000605097c10 */ /* 0x008fe40008ffe4ff */
[----:B-----5:R-:W-:-:S04]  /*2450*/  LEA R8, P1, R0, UR14, 0x3 ;  /* 0x0000000e00087c11 */ /* 0x020fc8000f8218ff */
[----:B------:R-:W-:-:S06]  /*2460*/  LEA.HI.X R9, R0, UR15, R9, 0x3, P1 ;  /* 0x0000000f00097c11 */ /* 0x000fcc00088f1c09 */
[----:B------:R-:W3:Y:S01]  /*2470*/  LDG.E.64 R8, desc[UR8][R8.64] ;  /* 0x0000000808087981 */ /* 0x000ee2000c1e1b00 */
[----:B------:R-:W-:Y:S02]  /*2480*/  UIADD3 UR16, UPT, UPT, UR5, 0x1, URZ ;  /* 0x0000000105107890 */ /* 0x000fe4000fffe0ff */
[----:B--2---:R-:W-:Y:S02]  /*2490*/  IMAD.U32 R10, RZ, RZ, UR5 ;  /* 0x00000005ff0a7e24 */ /* 0x004fe4000f8e00ff */
        /* <DEDUP_REMOVED lines=13> */
[----:B------:R-:W-:Y:S01]  /*2570*/  MOV R14, UR16 ;  /* 0x00000010000e7c02 */ /* 0x000fe20008000f00 */
[----:B------:R-:W-:Y:S01]  /*2580*/  IMAD.MOV.U32 R15, RZ, RZ, RZ ;  /* 0x000000ffff0f7224 */ /* 0x000fe200078e00ff */
        /* <DEDUP_REMOVED lines=20> */
[----:B------:R-:W-:-:S05]  /*26d0*/  LEA.HI.X R15, R12, UR13, R13, 0x3, P1 ;  /* 0x0000000d0c0f7c11 */ /* 0x000fca00088f1c0d */
[----:B--2---:R0:W-:Y:S04]  /*26e0*/  REDG.E.ADD.F64.RN.STRONG.GPU desc[UR8][R14.64], R8 ;  /* 0x000000080e0079a6 */ /* 0x0041e8000c12ff08 */
[----:B-1----:R-:W2:Y:S01]  /*26f0*/  LDG.E.64 R10, desc[UR8][R16.64] ;  /* 0x00000008100a7981 */ /* 0x002ea2000c1e1b00 */
[----:B------:R-:W-:Y:S02]  /*2700*/  IMAD.U32 R12, RZ, RZ, UR16 ;  /* 0x00000010ff0c7e24 */ /* 0x000fe4000f8e00ff */
[----:B------:R-:W-:Y:S02]  /*2710*/  IMAD.MOV.U32 R13, RZ, RZ, RZ ;  /* 0x000000ffff0d7224 */ /* 0x000fe400078e00ff */
[----:B------:R-:W-:-:S04]  /*2720*/  IMAD.WIDE.U32 R12, R7, UR10, R12 ;  /* 0x0000000a070c7c25 */ /* 0x000fc8000f8e000c */
[----:B------:R-:W-:Y:S01]  /*2730*/  IMAD.IADD R13, R0, 0x1, R13 ;  /* 0x00000001000d7824 */ /* 0x000fe200078e020d */
[----:B------:R-:W-:-:S04]  /*2740*/  LEA R18, P1, R12, UR12, 0x3 ;  /* 0x0000000c0c127c11 */ /* 0x000fc8000f8218ff */
[----:B------:R-:W-:-:S05]  /*2750*/  LEA.HI.X R19, R12, UR13, R13, 0x3, P1 ;  /* 0x0000000d0c137c11 */ /* 0x000fca00088f1c0d */
[----:B--2---:R0:W-:Y:S01]  /*2760*/  REDG.E.ADD.F64.RN.STRONG.GPU desc[UR8][R18.64], R10 ;  /* 0x0000000a120079a6 */ /* 0x0041e2000c12ff08 */
[----:B------:R-:W-:Y:S01]  /*2770*/  UIADD3 UR5, UPT, UPT, UR5, 0x4, URZ ;  /* 0x0000000405057890 */ /* 0x000fe2000fffe0ff */
[----:B------:R-:W-:-:S11]  /*2780*/  UMOV UR6, URZ ;  /* 0x000000ff00067c82 */ /* 0x000fd60008000000 */
.L_x_15:
[----:B0---4-:R-:W-:Y:S05]  /*2790*/  @!P0 EXIT ;  /* 0x000000000000894d */ /* 0x011fea0003800000 */
.L_x_16:
[----:B------:R-:W-:-:S04]  /*27a0*/  IADD3 R0, P0, PT, R2, UR5, RZ ;  /* 0x0000000502007c10 */ /* 0x000fc8000ff1e0ff */
[----:B---3--:R-:W-:Y:S02]  /*27b0*/  IADD3.X R9, PT, PT, R5, UR6, RZ, P0, !PT ;  /* 0x0000000605097c10 */ /* 0x008fe400087fe4ff */
[----:B------:R-:W-:-:S04]  /*27c0*/  LEA R8, P0, R0, UR20, 0x3 ;  /* 0x0000001400087c11 */ /* 0x000fc8000f8018ff */
[----:B------:R-:W-:-:S06]  /*27d0*/  LEA.HI.X R9, R0, UR21, R9, 0x3, P0 ;  /* 0x0000001500097c11 */ /* 0x000fcc00080f1c09 */
[----:B------:R-:W3:Y:S01]  /*27e0*/  LDG.E.64 R8, desc[UR8][R8.64] ;  /* 0x0000000808087981 */ /* 0x000ee2000c1e1b00 */
[----:B--2---:R-:W-:Y:S02]  /*27f0*/  IMAD.U32 R10, RZ, RZ, UR5 ;  /* 0x00000005ff0a7e24 */ /* 0x004fe4000f8e00ff */
[----:B------:R-:W-:Y:S02]  /*2800*/  IMAD.U32 R11, RZ, RZ, UR6 ;  /* 0x00000006ff0b7e24 */ /* 0x000fe4000f8e00ff */
[----:B------:R-:W-:-:S04]  /*2810*/  IMAD.WIDE.U32 R10, R7, UR10, R10 ;  /* 0x0000000a070a7c25 */ /* 0x000fc8000f8e000a */
[----:B------:R-:W-:Y:S01]  /*2820*/  IMAD R11, R7, UR11, R11 ;  /* 0x0000000b070b7c24 */ /* 0x000fe2000f8e020b */
[----:B-1----:R-:W-:-:S04]  /*2830*/  LEA R12, P0, R10, UR18, 0x3 ;  /* 0x000000120a0c7c11 */ /* 0x002fc8000f8018ff */
[----:B------:R-:W-:Y:S01]  /*2840*/  LEA.HI.X R13, R10, UR19, R11, 0x3, P0 ;  /* 0x000000130a0d7c11 */ /* 0x000fe200080f1c0b */
[----:B------:R-:W-:-:S04]  /*2850*/  UIADD3 UR7, UP0, UPT, UR7, -0x1, URZ ;  /* 0xffffffff07077890 */ /* 0x000fc8000ff1e0ff */
[----:B---3--:R0:W-:Y:S01]  /*2860*/  REDG.E.ADD.F64.RN.STRONG.GPU desc[UR8][R12.64], R8 ;  /* 0x000000080c0079a6 */ /* 0x0081e2000c12ff08 */
[----:B------:R-:W-:Y:S02]  /*2870*/  UIADD3.X UR4, UPT, UPT, UR4, -0x1, URZ, UP0, !UPT ;  /* 0xffffffff04047890 */ /* 0x000fe400087fe4ff */
[----:B------:R-:W-:Y:S02]  /*2880*/  UISETP.NE.U32.AND UP0, UPT, UR7, URZ, UPT ;  /* 0x000000ff0700728c */ /* 0x000fe4000bf05070 */
[----:B------:R-:W-:Y:S02]  /*2890*/  UIADD3 UR5, UPT, UPT, UR5, 0x1, URZ ;  /* 0x0000000105057890 */ /* 0x000fe4000fffe0ff */
[----:B------:R-:W-:Y:S01]  /*28a0*/  UISETP.NE.AND.EX UP0, UPT, UR4, URZ, UPT, UP0 ;  /* 0x000000ff0400728c */ /* 0x000fe2000bf05300 */
[----:B------:R-:W-:-:S08]  /*28b0*/  UMOV UR6, URZ ;  /* 0x000000ff00067c82 */ /* 0x000fd00008000000 */
[----:B0-----:R-:W-:Y:S05]  /*28c0*/  BRA.U UP0, `(.L_x_16) ;  /* 0xfffffffd00b47547 */ /* 0x001fea000b83ffff */
[----:B------:R-:W-:Y:S05]  /*28d0*/  EXIT ;  /* 0x000000000000794d */ /* 0x000fea0003800000 */
.L_x_17:
        /* <DEDUP_REMOVED lines=10> */
.L_x_19:


//--------------------- .nv.shared.reserved.0     --------------------------
	.section	.nv.shared.reserved.0,"aw",@nobits
	.weak		__nv_reservedSMEM_offset_0_alias
	.size		__nv_reservedSMEM_offset_0_alias, 0, 64
	.other		__nv_reservedSMEM_offset_0_alias,@"STO_CUDA_RESERVED_SHARED STV_DEFAULT"
__nv_reservedSMEM_offset_0_alias:
	.zero		0
	.zero		64


//--------------------- .nv.global                --------------------------
	.section	.nv.global,"aw",@nobits
.nv.global:
	.type		_ZN34_INTERNAL_1c556d9c_4_k_cu_a36914136thrust24THRUST_300001_SM_1000_NS3seqE,@object
	.size		_ZN34_INTERNAL_1c556d9c_4_k_cu_a36914136thrust24THRUST_300001_SM_1000_NS3seqE,(_ZN34_INTERNAL_1c556d9c_4_k_cu_a36914134cuda3std3__48in_placeE - _ZN34_INTERNAL_1c556d9c_4_k_cu_a36914136thrust24THRUST_300001_SM_1000_NS3seqE)
_ZN34_INTERNAL_1c556d9c_4_k_cu_a36914136thrust24THRUST_300001_SM_1000_NS3seqE:
	.zero		1
	.type		_ZN34_INTERNAL_1c556d9c_4_k_cu_a36914134cuda3std3__48in_placeE,@object
	.size		_ZN34_INTERNAL_1c556d9c_4_k_cu_a36914134cuda3std3__48in_placeE,(_ZN34_INTERNAL_1c556d9c_4_k_cu_a36914134cuda3std6ranges3__45__cpo4sizeE - _ZN34_INTERNAL_1c556d9c_4_k_cu_a36914134cuda3std3__48in_placeE)
_ZN34_INTERNAL_1c556d9c_4_k_cu_a36914134cuda3std3__48in_placeE:
	.zero		1
	.type		_ZN34_INTERNAL_1c556d9c_4_k_cu_a36914134cuda3std6ranges3__45__cpo4sizeE,@object
	.size		_ZN34_INTERNAL_1c556d9c_4_k_cu_a36914134cuda3std6ranges3__45__cpo4sizeE,(_ZN34_INTERNAL_1c556d9c_4_k_cu_a36914136thrust24THRUST_300001_SM_1000_NS12placeholders2_3E - _ZN34_INTERNAL_1c556d9c_4_k_cu_a36914134cuda3std6ranges3__45__cpo4sizeE)
_ZN34_INTERNAL_1c556d9c_4_k_cu_a36914134cuda3std6ranges3__45__cpo4sizeE:
	.zero		1
	.type		_ZN34_INTERNAL_1c556d9c_4_k_cu_a36914136thrust24THRUST_300001_SM_1000_NS12placeholders2_3E,@object
	.size		_ZN34_INTERNAL_1c556d9c_4_k_cu_a36914136thrust24THRUST_300001_SM_1000_NS12placeholders2_3E,(_ZN34_INTERNAL_1c556d9c_4_k_cu_a36914134cuda3std3__45__cpo6cbeginE - _ZN34_INTERNAL_1c556d9c_4_k_cu_a36914136thrust24THRUST_300001_SM_1000_NS12placeholders2_3E)
_ZN34_INTERNAL_1c556d9c_4_k_cu_a36914136thrust24THRUST_300001_SM_1000_NS12placeholders2_3E:
	.zero		1
	.type		_ZN34_INTERNAL_1c556d9c_4_k_cu_a36914134cuda3std3__45__cpo6cbeginE,@object
	.size		_ZN34_INTERNAL_1c556d9c_4_k_cu_a36914134cuda3std3__45__cpo6cbeginE,(_ZN34_INTERNAL_1c556d9c_4_k_cu_a36914134cuda3std6ranges3__45__cpo6cbeginE - _ZN34_INTERNAL_1c556d9c_4_k_cu_a36914134cuda3std3__45__cpo6cbeginE)
_ZN34_INTERNAL_1c556d9c_4_k_cu_a36914134cuda3std3__45__cpo6cbeginE:
	.zero		1
	.type		_ZN34_INTERNAL_1c556d9c_4_k_cu_a36914134cuda3std6ranges3__45__cpo6cbeginE,@object
	.size		_ZN34_INTERNAL_1c556d9c_4_k_cu_a36914134cuda3std6ranges3__45__cpo6cbeginE,(_ZN34_INTERNAL_1c556d9c_4_k_cu_a36914136thrust24THRUST_300001_SM_1000_NS12placeholders2_7E - _ZN34_INTERNAL_1c556d9c_4_k_cu_a36914134cuda3std6ranges3__45__cpo6cbeginE)
_ZN34_INTERNAL_1c556d9c_4_k_cu_a36914134cuda3std6ranges3__45__cpo6cbeginE:
	.zero		1
	.type		_ZN34_INTERNAL_1c556d9c_4_k_cu_a36914136thrust24THRUST_300001_SM_1000_NS12placeholders2_7E,@object
	.size		_ZN34_INTERNAL_1c556d9c_4_k_cu_a36914136thrust24THRUST_300001_SM_1000_NS12placeholders2_7E,(_ZN34_INTERNAL_1c556d9c_4_k_cu_a36914134cuda3std3__45__cpo7crbeginE - _ZN34_INTERNAL_1c556d9c_4_k_cu_a36914136thrust24THRUST_300001_SM_1000_NS12placeholders2_7E)
_ZN34_INTERNAL_1c556d9c_4_k_cu_a36914136thrust24THRUST_300001_SM_1000_NS12placeholders2_7E:
	.zero		1
	.type		_ZN34_INTERNAL_1c556d9c_4_k_cu_a36914134cuda3std3__45__cpo7crbeginE,@object
	.size		_ZN34_INTERNAL_1c556d9c_4_k_cu_a36914134cuda3std3__45__cpo7crbeginE,(_ZN34_INTERNAL_1c556d9c_4_k_cu_a36914134cuda3std6ranges3__45__cpo4nextE - _ZN34_INTERNAL_1c556d9c_4_k_cu_a36914134cuda3std3__45__cpo7crbeginE)
_ZN34_INTERNAL_1c556d9c_4_k_cu_a36914134cuda3std3__45__cpo7crbeginE:
	.zero		1
	.type		_ZN34_INTERNAL_1c556d9c_4_k_cu_a36914134cuda3std6ranges3__45__cpo4nextE,@object
	.size		_ZN34_INTERNAL_1c556d9c_4_k_cu_a36914134cuda3std6ranges3__45__cpo4nextE,(_ZN34_INTERNAL_1c556d9c_4_k_cu_a36914134cuda3std6ranges3__45__cpo4swapE - _ZN34_INTERNAL_1c556d9c_4_k_cu_a36914134cuda3std6ranges3__45__cpo4nextE)
_ZN34_INTERNAL_1c556d9c_4_k_cu_a36914134cuda3std6ranges3__45__cpo4nextE:
	.zero		1
	.type		_ZN34_INTERNAL_1c556d9c_4_k_cu_a36914134cuda3std6ranges3__45__cpo4swapE,@object
	.size		_ZN34_INTERNAL_1c556d9c_4_k_cu_a36914134cuda3std6ranges3__45__cpo4swapE,(_ZN34_INTERNAL_1c556d9c_4_k_cu_a36914136thrust24THRUST_300001_SM_1000_NS8cuda_cub10par_nosyncE - _ZN34_INTERNAL_1c556d9c_4_k_cu_a36914134cuda3std6ranges3__45__cpo4swapE)
_ZN34_INTERNAL_1c556d9c_4_k_cu_a36914134cuda3std6ranges3__45__cpo4swapE:
	.zero		1
	.type		_ZN34_INTERNAL_1c556d9c_4_k_cu_a36914136thrust24THRUST_300001_SM_1000_NS8cuda_cub10par_nosyncE,@object
	.size		_ZN34_INTERNAL_1c556d9c_4_k_cu_a36914136thrust24THRUST_300001_SM_1000_NS8cuda_cub10par_nosyncE,(_ZN34_INTERNAL_1c556d9c_4_k_cu_a36914136thrust24THRUST_300001_SM_1000_NS12placeholders2_9E - _ZN34_INTERNAL_1c556d9c_4_k_cu_a36914136thrust24THRUST_300001_SM_1000_NS8cuda_cub10par_nosyncE)
_ZN34_INTERNAL_1c556d9c_4_k_cu_a36914136thrust24THRUST_300001_SM_1000_NS8cuda_cub10par_nosyncE:
	.zero		1
	.type		_ZN34_INTERNAL_1c556d9c_4_k_cu_a36914136thrust24THRUST_300001_SM_1000_NS12placeholders2_9E,@object
	.size		_ZN34_INTERNAL_1c556d9c_4_k_cu_a36914136thrust24THRUST_300001_SM_1000_NS12placeholders2_9E,(_ZN34_INTERNAL_1c556d9c_4_k_cu_a36914134cuda3std3__436_GLOBAL__N__1c556d9c_4_k_cu_a36914136ignoreE - _ZN34_INTERNAL_1c556d9c_4_k_cu_a36914136thrust24THRUST_300001_SM_1000_NS12placeholders2_9E)
_ZN34_INTERNAL_1c556d9c_4_k_cu_a36914136thrust24THRUST_300001_SM_1000_NS12placeholders2_9E:
	.zero		1
	.type		_ZN34_INTERNAL_1c556d9c_4_k_cu_a36914134cuda3std3__436_GLOBAL__N__1c556d9c_4_k_cu_a36914136ignoreE,@object
	.size		_ZN34_INTERNAL_1c556d9c_4_k_cu_a36914134cuda3std3__436_GLOBAL__N__1c556d9c_4_k_cu_a36914136ignoreE,(_ZN34_INTERNAL_1c556d9c_4_k_cu_a36914134cuda3std6ranges3__45__cpo4dataE - _ZN34_INTERNAL_1c556d9c_4_k_cu_a36914134cuda3std3__436_GLOBAL__N__1c556d9c_4_k_cu_a36914136ignoreE)
_ZN34_INTERNAL_1c556d9c_4_k_cu_a36914134cuda3std3__436_GLOBAL__N__1c556d9c_4_k_cu_a36914136ignoreE:
	.zero		1
	.type		_ZN34_INTERNAL_1c556d9c_4_k_cu_a36914134cuda3std6ranges3__45__cpo4dataE,@object
	.size		_ZN34_INTERNAL_1c556d9c_4_k_cu_a36914134cuda3std6ranges3__45__cpo4dataE,(_ZN34_INTERNAL_1c556d9c_4_k_cu_a36914136thrust24THRUST_300001_SM_1000_NS12placeholders2_1E - _ZN34_INTERNAL_1c556d9c_4_k_cu_a36914134cuda3std6ranges3__45__cpo4dataE)
_ZN34_INTERNAL_1c556d9c_4_k_cu_a36914134cuda3std6ranges3__45__cpo4dataE:
	.zero		1
	.type		_ZN34_INTERNAL_1c556d9c_4_k_cu_a36914136thrust24THRUST_300001_SM_1000_NS12placeholders2_1E,@object
	.size		_ZN34_INTERNAL_1c556d9c_4_k_cu_a36914136thrust24THRUST_300001_SM_1000_NS12placeholders2_1E,(_ZN34_INTERNAL_1c556d9c_4_k_cu_a36914134cuda3std3__45__cpo5beginE - _ZN34_INTERNAL_1c556d9c_4_k_cu_a36914136thrust24THRUST_300001_SM_1000_NS12placeholders2_1E)
_ZN34_INTERNAL_1c556d9c_4_k_cu_a36914136thrust24THRUST_300001_SM_1000_NS12placeholders2_1E:
	.zero		1
	.type		_ZN34_INTERNAL_1c556d9c_4_k_cu_a36914134cuda3std3__45__cpo5beginE,@object
	.size		_ZN34_INTERNAL_1c556d9c_4_k_cu_a36914134cuda3std3__45__cpo5beginE,(_ZN34_INTERNAL_1c556d9c_4_k_cu_a36914134cuda3std6ranges3__45__cpo5beginE - _ZN34_INTERNAL_1c556d9c_4_k_cu_a36914134cuda3std3__45__cpo5beginE)
_ZN34_INTERNAL_1c556d9c_4_k_cu_a36914134cuda3std3__45__cpo5beginE:
	.zero		1
	.type		_ZN34_INTERNAL_1c556d9c_4_k_cu_a36914134cuda3std6ranges3__45__cpo5beginE,@object
	.size		_ZN34_INTERNAL_1c556d9c_4_k_cu_a36914134cuda3std6ranges3__45__cpo5beginE,(_ZN34_INTERNAL_1c556d9c_4_k_cu_a36914136thrust24THRUST_300001_SM_1000_NS12placeholders2_5E - _ZN34_INTERNAL_1c556d9c_4_k_cu_a36914134cuda3std6ranges3__45__cpo5beginE)
_ZN34_INTERNAL_1c556d9c_4_k_cu_a36914134cuda3std6ranges3__45__cpo5beginE:
	.zero		1
	.type		_ZN34_INTERNAL_1c556d9c_4_k_cu_a36914136thrust24THRUST_300001_SM_1000_NS12placeholders2_5E,@object
	.size		_ZN34_INTERNAL_1c556d9c_4_k_cu_a36914136thrust24THRUST_300001_SM_1000_NS12placeholders2_5E,(_ZN34_INTERNAL_1c556d9c_4_k_cu_a36914134cuda3std3__45__cpo6rbeginE - _ZN34_INTERNAL_1c556d9c_4_k_cu_a36914136thrust24THRUST_300001_SM_1000_NS12placeholders2_5E)
_ZN34_INTERNAL_1c556d9c_4_k_cu_a36914136thrust24THRUST_300001_SM_1000_NS12placeholders2_5E:
	.zero		1
	.type		_ZN34_INTERNAL_1c556d9c_4_k_cu_a36914134cuda3std3__45__cpo6rbeginE,@object
	.size		_ZN34_INTERNAL_1c556d9c_4_k_cu_a36914134cuda3std3__45__cpo6rbeginE,(_ZN34_INTERNAL_1c556d9c_4_k_cu_a36914134cuda3std6ranges3__45__cpo7advanceE - _ZN34_INTERNAL_1c556d9c_4_k_cu_a36914134cuda3std3__45__cpo6rbeginE)
_ZN34_INTERNAL_1c556d9c_4_k_cu_a36914134cuda3std3__45__cpo6rbeginE:
	.zero		1
	.type		_ZN34_INTERNAL_1c556d9c_4_k_cu_a36914134cuda3std6ranges3__45__cpo7advanceE,@object
	.size		_ZN34_INTERNAL_1c556d9c_4_k_cu_a36914134cuda3std6ranges3__45__cpo7advanceE,(_ZN34_INTERNAL_1c556d9c_4_k_cu_a36914134cuda3std3__47nulloptE - _ZN34_INTERNAL_1c556d9c_4_k_cu_a36914134cuda3std6ranges3__45__cpo7advanceE)
_ZN34_INTERNAL_1c556d9c_4_k_cu_a36914134cuda3std6ranges3__45__cpo7advanceE:
	.zero		1
	.type		_ZN34_INTERNAL_1c556d9c_4_k_cu_a36914134cuda3std3__47nulloptE,@object
	.size		_ZN34_INTERNAL_1c556d9c_4_k_cu_a36914134cuda3std3__47nulloptE,(_ZN34_INTERNAL_1c556d9c_4_k_cu_a36914134cuda3std6ranges3__45__cpo8distanceE - _ZN34_INTERNAL_1c556d9c_4_k_cu_a36914134cuda3std3__47nulloptE)
_ZN34_INTERNAL_1c556d9c_4_k_cu_a36914134cuda3std3__47nulloptE:
	.zero		1
	.type		_ZN34_INTERNAL_1c556d9c_4_k_cu_a36914134cuda3std6ranges3__45__cpo8distanceE,@object
	.size		_ZN34_INTERNAL_1c556d9c_4_k_cu_a36914134cuda3std6ranges3__45__cpo8distanceE,(_ZN34_INTERNAL_1c556d9c_4_k_cu_a36914136thrust24THRUST_300001_SM_1000_NS12placeholders3_10E - _ZN34_INTERNAL_1c556d9c_4_k_cu_a36914134cuda3std6ranges3__45__cpo8distanceE)
_ZN34_INTERNAL_1c556d9c_4_k_cu_a36914134cuda3std6ranges3__45__cpo8distanceE:
	.zero		1
	.type		_ZN34_INTERNAL_1c556d9c_4_k_cu_a36914136thrust24THRUST_300001_SM_1000_NS12placeholders3_10E,@object
	.size		_ZN34_INTERNAL_1c556d9c_4_k_cu_a36914136thrust24THRUST_300001_SM_1000_NS12placeholders3_10E,(_ZN34_INTERNAL_1c556d9c_4_k_cu_a36914134cuda3std3__419piecewise_constructE - _ZN34_INTERNAL_1c556d9c_4_k_cu_a36914136thrust24THRUST_300001_SM_1000_NS12placeholders3_10E)
_ZN34_INTERNAL_1c556d9c_4_k_cu_a36914136thrust24THRUST_300001_SM_1000_NS12placeholders3_10E:
	.zero		1
	.type		_ZN34_INTERNAL_1c556d9c_4_k_cu_a36914134cuda3std3__419piecewise_constructE,@object
	.size		_ZN34_INTERNAL_1c556d9c_4_k_cu_a36914134cuda3std3__419piecewise_constructE,(_ZN34_INTERNAL_1c556d9c_4_k_cu_a36914134cuda3std6ranges3__45__cpo5cdataE - _ZN34_INTERNAL_1c556d9c_4_k_cu_a36914134cuda3std3__419piecewise_constructE)
_ZN34_INTERNAL_1c556d9c_4_k_cu_a36914134cuda3std3__419piecewise_constructE:
	.zero		1
	.type		_ZN34_INTERNAL_1c556d9c_4_k_cu_a36914134cuda3std6ranges3__45__cpo5cdataE,@object
	.size		_ZN34_INTERNAL_1c556d9c_4_k_cu_a36914134cuda3std6ranges3__45__cpo5cdataE,(_ZN34_INTERNAL_1c556d9c_4_k_cu_a36914136thrust24THRUST_300001_SM_1000_NS12placeholders2_2E - _ZN34_INTERNAL_1c556d9c_4_k_cu_a36914134cuda3std6ranges3__45__cpo5cdataE)
_ZN34_INTERNAL_1c556d9c_4_k_cu_a36914134cuda3std6ranges3__45__cpo5cdataE:
	.zero		1
	.type		_ZN34_INTERNAL_1c556d9c_4_k_cu_a36914136thrust24THRUST_300001_SM_1000_NS12placeholders2_2E,@object
	.size		_ZN34_INTERNAL_1c556d9c_4_k_cu_a36914136thrust24THRUST_300001_SM_1000_NS12placeholders2_2E,(_ZN34_INTERNAL_1c556d9c_4_k_cu_a36914134cuda3std3__45__cpo3endE - _ZN34_INTERNAL_1c556d9c_4_k_cu_a36914136thrust24THRUST_300001_SM_1000_NS12placeholders2_2E)
_ZN34_INTERNAL_1c556d9c_4_k_cu_a36914136thrust24THRUST_300001_SM_1000_NS12placeholders2_2E:
	.zero		1
	.type		_ZN34_INTERNAL_1c556d9c_4_k_cu_a36914134cuda3std3__45__cpo3endE,@object
	.size		_ZN34_INTERNAL_1c556d9c_4_k_cu_a36914134cuda3std3__45__cpo3endE,(_ZN34_INTERNAL_1c556d9c_4_k_cu_a36914134cuda3std6ranges3__45__cpo3endE - _ZN34_INTERNAL_1c556d9c_4_k_cu_a36914134cuda3std3__45__cpo3endE)
_ZN34_INTERNAL_1c556d9c_4_k_cu_a36914134cuda3std3__45__cpo3endE:
	.zero		1
	.type		_ZN34_INTERNAL_1c556d9c_4_k_cu_a36914134cuda3std6ranges3__45__cpo3endE,@object
	.size		_ZN34_INTERNAL_1c556d9c_4_k_cu_a36914134cuda3std6ranges3__45__cpo3endE,(_ZN34_INTERNAL_1c556d9c_4_k_cu_a36914136thrust24THRUST_300001_SM_1000_NS12placeholders2_6E - _ZN34_INTERNAL_1c556d9c_4_k_cu_a36914134cuda3std6ranges3__45__cpo3endE)
_ZN34_INTERNAL_1c556d9c_4_k_cu_a36914134cuda3std6ranges3__45__cpo3endE:
	.zero		1
	.type		_ZN34_INTERNAL_1c556d9c_4_k_cu_a36914136thrust24THRUST_300001_SM_1000_NS12placeholders2_6E,@object
	.size		_ZN34_INTERNAL_1c556d9c_4_k_cu_a36914136thrust24THRUST_300001_SM_1000_NS12placeholders2_6E,(_ZN34_INTERNAL_1c556d9c_4_k_cu_a36914134cuda3std3__45__cpo4rendE - _ZN34_INTERNAL_1c556d9c_4_k_cu_a36914136thrust24THRUST_300001_SM_1000_NS12placeholders2_6E)
_ZN34_INTERNAL_1c556d9c_4_k_cu_a36914136thrust24THRUST_300001_SM_1000_NS12placeholders2_6E:
	.zero		1
	.type		_ZN34_INTERNAL_1c556d9c_4_k_cu_a36914134cuda3std3__45__cpo4rendE,@object
	.size		_ZN34_INTERNAL_1c556d9c_4_k_cu_a36914134cuda3std3__45__cpo4rendE,(_ZN34_INTERNAL_1c556d9c_4_k_cu_a36914134cuda3std6ranges3__45__cpo9iter_swapE - _ZN34_INTERNAL_1c556d9c_4_k_cu_a36914134cuda3std3__45__cpo4rendE)
_ZN34_INTERNAL_1c556d9c_4_k_cu_a36914134cuda3std3__45__cpo4rendE:
	.zero		1
	.type		_ZN34_INTERNAL_1c556d9c_4_k_cu_a36914134cuda3std6ranges3__45__cpo9iter_swapE,@object
	.size		_ZN34_INTERNAL_1c556d9c_4_k_cu_a36914134cuda3std6ranges3__45__cpo9iter_swapE,(_ZN34_INTERNAL_1c556d9c_4_k_cu_a36914134cuda3std3__48unexpectE - _ZN34_INTERNAL_1c556d9c_4_k_cu_a36914134cuda3std6ranges3__45__cpo9iter_swapE)
_ZN34_INTERNAL_1c556d9c_4_k_cu_a36914134cuda3std6ranges3__45__cpo9iter_swapE:
	.zero		1
	.type		_ZN34_INTERNAL_1c556d9c_4_k_cu_a36914134cuda3std3__48unexpectE,@object
	.size		_ZN34_INTERNAL_1c556d9c_4_k_cu_a36914134cuda3std3__48unexpectE,(_ZN34_INTERNAL_1c556d9c_4_k_cu_a36914136thrust24THRUST_300001_SM_1000_NS8cuda_cub3parE - _ZN34_INTERNAL_1c556d9c_4_k_cu_a36914134cuda3std3__48unexpectE)
_ZN34_INTERNAL_1c556d9c_4_k_cu_a36914134cuda3std3__48unexpectE:
	.zero		1
	.type		_ZN34_INTERNAL_1c556d9c_4_k_cu_a36914136thrust24THRUST_300001_SM_1000_NS8cuda_cub3parE,@object
	.size		_ZN34_INTERNAL_1c556d9c_4_k_cu_a36914136thrust24THRUST_300001_SM_1000_NS8cuda_cub3parE,(_ZN34_INTERNAL_1c556d9c_4_k_cu_a36914136thrust24THRUST_300001_SM_1000_NS12placeholders2_4E - _ZN34_INTERNAL_1c556d9c_4_k_cu_a36914136thrust24THRUST_300001_SM_1000_NS8cuda_cub3parE)
_ZN34_INTERNAL_1c556d9c_4_k_cu_a36914136thrust24THRUST_300001_SM_1000_NS8cuda_cub3parE:
	.zero		1
	.type		_ZN34_INTERNAL_1c556d9c_4_k_cu_a36914136thrust24THRUST_300001_SM_1000_NS12placeholders2_4E,@object
	.size		_ZN34_INTERNAL_1c556d9c_4_k_cu_a36914136thrust24THRUST_300001_SM_1000_NS12placeholders2_4E,(_ZN34_INTERNAL_1c556d9c_4_k_cu_a36914134cuda3std3__45__cpo4cendE - _ZN34_INTERNAL_1c556d9c_4_k_cu_a36914136thrust24THRUST_300001_SM_1000_NS12placeholders2_4E)
_ZN34_INTERNAL_1c556d9c_4_k_cu_a36914136thrust24THRUST_300001_SM_1000_NS12placeholders2_4E:
	.zero		1
	.type		_ZN34_INTERNAL_1c556d9c_4_k_cu_a36914134cuda3std3__45__cpo4cendE,@object
	.size		_ZN34_INTERNAL_1c556d9c_4_k_cu_a36914134cuda3std3__45__cpo4cendE,(_ZN34_INTERNAL_1c556d9c_4_k_cu_a36914134cuda3std6ranges3__45__cpo4cendE - _ZN34_INTERNAL_1c556d9c_4_k_cu_a36914134cuda3std3__45__cpo4cendE)
_ZN34_INTERNAL_1c556d9c_4_k_cu_a36914134cuda3std3__45__cpo4cendE:
	.zero		1
	.type		_ZN34_INTERNAL_1c556d9c_4_k_cu_a36914134cuda3std6ranges3__45__cpo4cendE,@object
	.size		_ZN34_INTERNAL_1c556d9c_4_k_cu_a36914134cuda3std6ranges3__45__cpo4cendE,(_ZN34_INTERNAL_1c556d9c_4_k_cu_a36914134cuda3std3__420unreachable_sentinelE - _ZN34_INTERNAL_1c556d9c_4_k_cu_a36914134cuda3std6ranges3__45__cpo4cendE)
_ZN34_INTERNAL_1c556d9c_4_k_cu_a36914134cuda3std6ranges3__45__cpo4cendE:
	.zero		1
	.type		_ZN34_INTERNAL_1c556d9c_4_k_cu_a36914134cuda3std3__420unreachable_sentinelE,@object
	.size		_ZN34_INTERNAL_1c556d9c_4_k_cu_a36914134cuda3std3__420unreachable_sentinelE,(_ZN34_INTERNAL_1c556d9c_4_k_cu_a36914134cuda3std6ranges3__45__cpo5ssizeE - _ZN34_INTERNAL_1c556d9c_4_k_cu_a36914134cuda3std3__420unreachable_sentinelE)
_ZN34_INTERNAL_1c556d9c_4_k_cu_a36914134cuda3std3__420unreachable_sentinelE:
	.zero		1
	.type		_ZN34_INTERNAL_1c556d9c_4_k_cu_a36914134cuda3std6ranges3__45__cpo5ssizeE,@object
	.size		_ZN34_INTERNAL_1c556d9c_4_k_cu_a36914134cuda3std6ranges3__45__cpo5ssizeE,(_ZN34_INTERNAL_1c556d9c_4_k_cu_a36914136thrust24THRUST_300001_SM_1000_NS12placeholders2_8E - _ZN34_INTERNAL_1c556d9c_4_k_cu_a36914134cuda3std6ranges3__45__cpo5ssizeE)
_ZN34_INTERNAL_1c556d9c_4_k_cu_a36914134cuda3std6ranges3__45__cpo5ssizeE:
	.zero		1
	.type		_ZN34_INTERNAL_1c556d9c_4_k_cu_a36914136thrust24THRUST_300001_SM_1000_NS12placeholders2_8E,@object
	.size		_ZN34_INTERNAL_1c556d9c_4_k_cu_a36914136thrust24THRUST_300001_SM_1000_NS12placeholders2_8E,(_ZN34_INTERNAL_1c556d9c_4_k_cu_a36914134cuda3std3__45__cpo5crendE - _ZN34_INTERNAL_1c556d9c_4_k_cu_a36914136thrust24THRUST_300001_SM_1000_NS12placeholders2_8E)
_ZN34_INTERNAL_1c556d9c_4_k_cu_a36914136thrust24THRUST_300001_SM_1000_NS12placeholders2_8E:
	.zero		1
	.type		_ZN34_INTERNAL_1c556d9c_4_k_cu_a36914134cuda3std3__45__cpo5crendE,@object
	.size		_ZN34_INTERNAL_1c556d9c_4_k_cu_a36914134cuda3std3__45__cpo5crendE,(_ZN34_INTERNAL_1c556d9c_4_k_cu_a36914134cuda3std6ranges3__45__cpo4prevE - _ZN34_INTERNAL_1c556d9c_4_k_cu_a36914134cuda3std3__45__cpo5crendE)
_ZN34_INTERNAL_1c556d9c_4_k_cu_a36914134cuda3std3__45__cpo5crendE:
	.zero		1
	.type		_ZN34_INTERNAL_1c556d9c_4_k_cu_a36914134cuda3std6ranges3__45__cpo4prevE,@object
	.size		_ZN34_INTERNAL_1c556d9c_4_k_cu_a36914134cuda3std6ranges3__45__cpo4prevE,(_ZN34_INTERNAL_1c556d9c_4_k_cu_a36914134cuda3std6ranges3__45__cpo9iter_moveE - _ZN34_INTERNAL_1c556d9c_4_k_cu_a36914134cuda3std6ranges3__45__cpo4prevE)
_ZN34_INTERNAL_1c556d9c_4_k_cu_a36914134cuda3std6ranges3__45__cpo4prevE:
	.zero		1
	.type		_ZN34_INTERNAL_1c556d9c_4_k_cu_a36914134cuda3std6ranges3__45__cpo9iter_moveE,@object
	.size		_ZN34_INTERNAL_1c556d9c_4_k_cu_a36914134cuda3std6ranges3__45__cpo9iter_moveE,(_ZN34_INTERNAL_1c556d9c_4_k_cu_a36914136thrust24THRUST_300001_SM_1000_NS6system6detail10sequential3seqE - _ZN34_INTERNAL_1c556d9c_4_k_cu_a36914134cuda3std6ranges3__45__cpo9iter_moveE)
_ZN34_INTERNAL_1c556d9c_4_k_cu_a36914134cuda3std6ranges3__45__cpo9iter_moveE:
	.zero		1
	.type		_ZN34_INTERNAL_1c556d9c_4_k_cu_a36914136thrust24THRUST_300001_SM_1000_NS6system6detail10sequential3seqE,@object
	.size		_ZN34_INTERNAL_1c556d9c_4_k_cu_a36914136thrust24THRUST_300001_SM_1000_NS6system6detail10sequential3seqE,(.L_31 - _ZN34_INTERNAL_1c556d9c_4_k_cu_a36914136thrust24THRUST_300001_SM_1000_NS6system6detail10sequential3seqE)
_ZN34_INTERNAL_1c556d9c_4_k_cu_a36914136thrust24THRUST_300001_SM_1000_NS6system6detail10sequential3seqE:
	.zero		1
.L_31:


//--------------------- .nv.constant0._ZN3cub18CUB_300001_SM_10006detail11EmptyKernelIvEEvv --------------------------
	.section	.nv.constant0._ZN3cub18CUB_300001_SM_10006detail11EmptyKernelIvEEvv,"a",@progbits
	.sectionflags	@""
	.align	4
.nv.constant0._ZN3cub18CUB_300001_SM_10006detail11EmptyKernelIvEEvv:
	.zero		896


//--------------------- .nv.constant0._Z8allInOnePKdS0_PdmS1_mimmPi --------------------------
	.section	.nv.constant0._Z8allInOnePKdS0_PdmS1_mimmPi,"a",@progbits
	.sectionflags	@""
	.align	4
.nv.constant0._Z8allInOnePKdS0_PdmS1_mimmPi:
	.zero		976


//--------------------- SYMBOLS --------------------------

	.type		.nv.reservedSmem.offset0,@object
	.size		.nv.reservedSmem.offset0,0x4
